//
// Generated by NVIDIA NVVM Compiler
//
// Compiler Build ID: CL-36424714
// Cuda compilation tools, release 13.0, V13.0.88
// Based on NVVM 20.0.0
//

.version 9.0
.target sm_100
.address_size 64

	// .globl	VkFFT_main_logN13
.extern .shared .align 16 .b8 shared[];

.visible .entry VkFFT_main_logN13(
	.param .u64 .ptr .align 1 VkFFT_main_logN13_param_0,
	.param .u64 .ptr .align 1 VkFFT_main_logN13_param_1
)
.maxntid 1024
{
	.reg .b32 	%r<25>;
	.reg .b32 	%f<585>;
	.reg .b64 	%rd<8>;

	ld.param.u64 	%rd1, [VkFFT_main_logN13_param_0];
	ld.param.u64 	%rd2, [VkFFT_main_logN13_param_1];
	cvta.to.global.u64 	%rd3, %rd2;
	cvta.to.global.u64 	%rd4, %rd1;
	mov.u32 	%r1, %tid.x;
	mul.wide.u32 	%rd5, %r1, 8;
	add.s64 	%rd6, %rd4, %rd5;
	ld.global.v2.f32 	{%f1, %f2}, [%rd6];
	or.b32  	%r2, %r1, 1024;
	ld.global.v2.f32 	{%f3, %f4}, [%rd6+8192];
	or.b32  	%r3, %r1, 2048;
	ld.global.v2.f32 	{%f5, %f6}, [%rd6+16384];
	or.b32  	%r4, %r1, 3072;
	ld.global.v2.f32 	{%f7, %f8}, [%rd6+24576];
	ld.global.v2.f32 	{%f9, %f10}, [%rd6+32768];
	ld.global.v2.f32 	{%f11, %f12}, [%rd6+40960];
	ld.global.v2.f32 	{%f13, %f14}, [%rd6+49152];
	ld.global.v2.f32 	{%f15, %f16}, [%rd6+57344];
	mul.f32 	%f17, %f10, 0f00000000;
	sub.f32 	%f18, %f9, %f17;
	fma.rn.f32 	%f19, %f9, 0f00000000, %f10;
	sub.f32 	%f20, %f1, %f18;
	sub.f32 	%f21, %f2, %f19;
	add.f32 	%f22, %f1, %f18;
	add.f32 	%f23, %f2, %f19;
	mul.f32 	%f24, %f12, 0f00000000;
	sub.f32 	%f25, %f11, %f24;
	fma.rn.f32 	%f26, %f11, 0f00000000, %f12;
	sub.f32 	%f27, %f3, %f25;
	sub.f32 	%f28, %f4, %f26;
	add.f32 	%f29, %f3, %f25;
	add.f32 	%f30, %f4, %f26;
	mul.f32 	%f31, %f14, 0f00000000;
	sub.f32 	%f32, %f13, %f31;
	fma.rn.f32 	%f33, %f13, 0f00000000, %f14;
	sub.f32 	%f34, %f5, %f32;
	sub.f32 	%f35, %f6, %f33;
	add.f32 	%f36, %f5, %f32;
	add.f32 	%f37, %f6, %f33;
	mul.f32 	%f38, %f16, 0f00000000;
	sub.f32 	%f39, %f15, %f38;
	fma.rn.f32 	%f40, %f15, 0f00000000, %f16;
	sub.f32 	%f41, %f7, %f39;
	sub.f32 	%f42, %f8, %f40;
	add.f32 	%f43, %f7, %f39;
	add.f32 	%f44, %f8, %f40;
	mul.f32 	%f45, %f37, 0f00000000;
	sub.f32 	%f46, %f36, %f45;
	fma.rn.f32 	%f47, %f36, 0f00000000, %f37;
	sub.f32 	%f48, %f22, %f46;
	sub.f32 	%f49, %f23, %f47;
	add.f32 	%f50, %f22, %f46;
	add.f32 	%f51, %f23, %f47;
	mul.f32 	%f52, %f44, 0f00000000;
	sub.f32 	%f53, %f43, %f52;
	fma.rn.f32 	%f54, %f43, 0f00000000, %f44;
	sub.f32 	%f55, %f29, %f53;
	sub.f32 	%f56, %f30, %f54;
	add.f32 	%f57, %f29, %f53;
	add.f32 	%f58, %f30, %f54;
	fma.rn.f32 	%f59, %f34, 0f00000000, %f35;
	mul.f32 	%f60, %f35, 0f00000000;
	sub.f32 	%f61, %f60, %f34;
	sub.f32 	%f62, %f20, %f59;
	sub.f32 	%f63, %f21, %f61;
	add.f32 	%f64, %f20, %f59;
	add.f32 	%f65, %f21, %f61;
	fma.rn.f32 	%f66, %f41, 0f00000000, %f42;
	mul.f32 	%f67, %f42, 0f00000000;
	sub.f32 	%f68, %f67, %f41;
	sub.f32 	%f69, %f27, %f66;
	sub.f32 	%f70, %f28, %f68;
	add.f32 	%f71, %f27, %f66;
	add.f32 	%f72, %f28, %f68;
	mul.f32 	%f73, %f58, 0f00000000;
	sub.f32 	%f74, %f57, %f73;
	fma.rn.f32 	%f75, %f57, 0f00000000, %f58;
	sub.f32 	%f76, %f50, %f74;
	sub.f32 	%f77, %f51, %f75;
	add.f32 	%f78, %f50, %f74;
	add.f32 	%f79, %f51, %f75;
	fma.rn.f32 	%f80, %f55, 0f00000000, %f56;
	mul.f32 	%f81, %f56, 0f00000000;
	sub.f32 	%f82, %f81, %f55;
	sub.f32 	%f83, %f48, %f80;
	sub.f32 	%f84, %f49, %f82;
	add.f32 	%f85, %f48, %f80;
	add.f32 	%f86, %f49, %f82;
	mul.f32 	%f87, %f71, 0f3F3504F3;
	mul.f32 	%f88, %f72, 0f3F3504F3;
	add.f32 	%f89, %f87, %f88;
	sub.f32 	%f90, %f88, %f87;
	sub.f32 	%f91, %f64, %f89;
	sub.f32 	%f92, %f65, %f90;
	add.f32 	%f93, %f64, %f89;
	add.f32 	%f94, %f65, %f90;
	mul.f32 	%f95, %f69, 0fBF3504F3;
	mul.f32 	%f96, %f70, 0f3F3504F3;
	add.f32 	%f97, %f96, %f95;
	sub.f32 	%f98, %f95, %f96;
	sub.f32 	%f99, %f62, %f97;
	sub.f32 	%f100, %f63, %f98;
	add.f32 	%f101, %f62, %f97;
	add.f32 	%f102, %f63, %f98;
	bar.sync 	0;
	shl.b32 	%r5, %r1, 6;
	mov.u32 	%r6, shared;
	add.s32 	%r7, %r6, %r5;
	st.shared.v4.f32 	[%r7], {%f78, %f79, %f93, %f94};
	st.shared.v4.f32 	[%r7+16], {%f85, %f86, %f101, %f102};
	st.shared.v4.f32 	[%r7+32], {%f76, %f77, %f91, %f92};
	st.shared.v4.f32 	[%r7+48], {%f83, %f84, %f99, %f100};
	bar.sync 	0;
	and.b32  	%r8, %r1, 7;
	cvt.rn.f32.u32 	%f103, %r8;
	mul.f32 	%f104, %f103, 0fBEC90FDB;
	mad.lo.s32 	%r9, %r1, -56, %r7;
	ld.shared.v2.f32 	{%f105, %f106}, [%r9];
	ld.shared.v2.f32 	{%f107, %f108}, [%r9+8192];
	ld.shared.v2.f32 	{%f109, %f110}, [%r9+16384];
	ld.shared.v2.f32 	{%f111, %f112}, [%r9+24576];
	ld.shared.v2.f32 	{%f113, %f114}, [%r9+32768];
	ld.shared.v2.f32 	{%f115, %f116}, [%r9+40960];
	ld.shared.v2.f32 	{%f117, %f118}, [%r9+49152];
	ld.shared.v2.f32 	{%f119, %f120}, [%r9+57344];
	cos.approx.f32 	%f121, %f104;
	sin.approx.f32 	%f122, %f104;
	mul.f32 	%f123, %f113, %f121;
	mul.f32 	%f124, %f114, %f122;
	sub.f32 	%f125, %f123, %f124;
	mul.f32 	%f126, %f113, %f122;
	fma.rn.f32 	%f127, %f114, %f121, %f126;
	sub.f32 	%f128, %f105, %f125;
	sub.f32 	%f129, %f106, %f127;
	add.f32 	%f130, %f105, %f125;
	add.f32 	%f131, %f106, %f127;
	mul.f32 	%f132, %f115, %f121;
	mul.f32 	%f133, %f116, %f122;
	sub.f32 	%f134, %f132, %f133;
	mul.f32 	%f135, %f115, %f122;
	fma.rn.f32 	%f136, %f116, %f121, %f135;
	sub.f32 	%f137, %f107, %f134;
	sub.f32 	%f138, %f108, %f136;
	add.f32 	%f139, %f107, %f134;
	add.f32 	%f140, %f108, %f136;
	mul.f32 	%f141, %f117, %f121;
	mul.f32 	%f142, %f118, %f122;
	sub.f32 	%f143, %f141, %f142;
	mul.f32 	%f144, %f117, %f122;
	fma.rn.f32 	%f145, %f118, %f121, %f144;
	sub.f32 	%f146, %f109, %f143;
	sub.f32 	%f147, %f110, %f145;
	add.f32 	%f148, %f109, %f143;
	add.f32 	%f149, %f110, %f145;
	mul.f32 	%f150, %f119, %f121;
	mul.f32 	%f151, %f120, %f122;
	sub.f32 	%f152, %f150, %f151;
	mul.f32 	%f153, %f119, %f122;
	fma.rn.f32 	%f154, %f120, %f121, %f153;
	sub.f32 	%f155, %f111, %f152;
	sub.f32 	%f156, %f112, %f154;
	add.f32 	%f157, %f111, %f152;
	add.f32 	%f158, %f112, %f154;
	mul.f32 	%f159, %f104, 0f3F000000;
	cos.approx.f32 	%f160, %f159;
	sin.approx.f32 	%f161, %f159;
	mul.f32 	%f162, %f160, %f148;
	mul.f32 	%f163, %f161, %f149;
	sub.f32 	%f164, %f162, %f163;
	mul.f32 	%f165, %f161, %f148;
	fma.rn.f32 	%f166, %f160, %f149, %f165;
	sub.f32 	%f167, %f130, %f164;
	sub.f32 	%f168, %f131, %f166;
	add.f32 	%f169, %f130, %f164;
	add.f32 	%f170, %f131, %f166;
	mul.f32 	%f171, %f160, %f157;
	mul.f32 	%f172, %f161, %f158;
	sub.f32 	%f173, %f171, %f172;
	mul.f32 	%f174, %f161, %f157;
	fma.rn.f32 	%f175, %f160, %f158, %f174;
	sub.f32 	%f176, %f139, %f173;
	sub.f32 	%f177, %f140, %f175;
	add.f32 	%f178, %f139, %f173;
	add.f32 	%f179, %f140, %f175;
	mul.f32 	%f180, %f160, %f147;
	fma.rn.f32 	%f181, %f161, %f146, %f180;
	mul.f32 	%f182, %f161, %f147;
	mul.f32 	%f183, %f160, %f146;
	sub.f32 	%f184, %f182, %f183;
	sub.f32 	%f185, %f128, %f181;
	sub.f32 	%f186, %f129, %f184;
	add.f32 	%f187, %f128, %f181;
	add.f32 	%f188, %f129, %f184;
	mul.f32 	%f189, %f160, %f156;
	fma.rn.f32 	%f190, %f161, %f155, %f189;
	mul.f32 	%f191, %f161, %f156;
	mul.f32 	%f192, %f160, %f155;
	sub.f32 	%f193, %f191, %f192;
	sub.f32 	%f194, %f137, %f190;
	sub.f32 	%f195, %f138, %f193;
	add.f32 	%f196, %f137, %f190;
	add.f32 	%f197, %f138, %f193;
	mul.f32 	%f198, %f104, 0f3E800000;
	cos.approx.f32 	%f199, %f198;
	sin.approx.f32 	%f200, %f198;
	mul.f32 	%f201, %f199, %f178;
	mul.f32 	%f202, %f200, %f179;
	sub.f32 	%f203, %f201, %f202;
	mul.f32 	%f204, %f200, %f178;
	fma.rn.f32 	%f205, %f199, %f179, %f204;
	sub.f32 	%f206, %f169, %f203;
	sub.f32 	%f207, %f170, %f205;
	add.f32 	%f208, %f169, %f203;
	add.f32 	%f209, %f170, %f205;
	mul.f32 	%f210, %f199, %f177;
	fma.rn.f32 	%f211, %f200, %f176, %f210;
	mul.f32 	%f212, %f200, %f177;
	mul.f32 	%f213, %f199, %f176;
	sub.f32 	%f214, %f212, %f213;
	sub.f32 	%f215, %f167, %f211;
	sub.f32 	%f216, %f168, %f214;
	add.f32 	%f217, %f167, %f211;
	add.f32 	%f218, %f168, %f214;
	mul.f32 	%f219, %f199, 0f3F3504F3;
	mul.f32 	%f220, %f200, 0f3F3504F3;
	add.f32 	%f221, %f219, %f220;
	sub.f32 	%f222, %f220, %f219;
	mul.f32 	%f223, %f196, %f221;
	mul.f32 	%f224, %f197, %f222;
	sub.f32 	%f225, %f223, %f224;
	mul.f32 	%f226, %f196, %f222;
	fma.rn.f32 	%f227, %f197, %f221, %f226;
	sub.f32 	%f228, %f187, %f225;
	sub.f32 	%f229, %f188, %f227;
	add.f32 	%f230, %f187, %f225;
	add.f32 	%f231, %f188, %f227;
	mul.f32 	%f232, %f221, %f195;
	fma.rn.f32 	%f233, %f194, %f222, %f232;
	mul.f32 	%f234, %f195, %f222;
	mul.f32 	%f235, %f221, %f194;
	sub.f32 	%f236, %f234, %f235;
	sub.f32 	%f237, %f185, %f233;
	sub.f32 	%f238, %f186, %f236;
	add.f32 	%f239, %f185, %f233;
	add.f32 	%f240, %f186, %f236;
	bar.sync 	0;
	shl.b32 	%r10, %r1, 3;
	and.b32  	%r11, %r10, 56;
	and.b32  	%r12, %r5, 65024;
	or.b32  	%r13, %r12, %r11;
	add.s32 	%r14, %r6, %r13;
	st.shared.v2.f32 	[%r14], {%f208, %f209};
	st.shared.v2.f32 	[%r14+64], {%f230, %f231};
	st.shared.v2.f32 	[%r14+128], {%f217, %f218};
	st.shared.v2.f32 	[%r14+192], {%f239, %f240};
	st.shared.v2.f32 	[%r14+256], {%f206, %f207};
	st.shared.v2.f32 	[%r14+320], {%f228, %f229};
	st.shared.v2.f32 	[%r14+384], {%f215, %f216};
	st.shared.v2.f32 	[%r14+448], {%f237, %f238};
	bar.sync 	0;
	and.b32  	%r15, %r1, 63;
	cvt.rn.f32.u32 	%f241, %r15;
	mul.f32 	%f242, %f241, 0fBD490FDB;
	ld.shared.v2.f32 	{%f243, %f244}, [%r9];
	ld.shared.v2.f32 	{%f245, %f246}, [%r9+8192];
	ld.shared.v2.f32 	{%f247, %f248}, [%r9+16384];
	ld.shared.v2.f32 	{%f249, %f250}, [%r9+24576];
	ld.shared.v2.f32 	{%f251, %f252}, [%r9+32768];
	ld.shared.v2.f32 	{%f253, %f254}, [%r9+40960];
	ld.shared.v2.f32 	{%f255, %f256}, [%r9+49152];
	ld.shared.v2.f32 	{%f257, %f258}, [%r9+57344];
	cos.approx.f32 	%f259, %f242;
	sin.approx.f32 	%f260, %f242;
	mul.f32 	%f261, %f251, %f259;
	mul.f32 	%f262, %f252, %f260;
	sub.f32 	%f263, %f261, %f262;
	mul.f32 	%f264, %f251, %f260;
	fma.rn.f32 	%f265, %f252, %f259, %f264;
	sub.f32 	%f266, %f243, %f263;
	sub.f32 	%f267, %f244, %f265;
	add.f32 	%f268, %f243, %f263;
	add.f32 	%f269, %f244, %f265;
	mul.f32 	%f270, %f253, %f259;
	mul.f32 	%f271, %f254, %f260;
	sub.f32 	%f272, %f270, %f271;
	mul.f32 	%f273, %f253, %f260;
	fma.rn.f32 	%f274, %f254, %f259, %f273;
	sub.f32 	%f275, %f245, %f272;
	sub.f32 	%f276, %f246, %f274;
	add.f32 	%f277, %f245, %f272;
	add.f32 	%f278, %f246, %f274;
	mul.f32 	%f279, %f255, %f259;
	mul.f32 	%f280, %f256, %f260;
	sub.f32 	%f281, %f279, %f280;
	mul.f32 	%f282, %f255, %f260;
	fma.rn.f32 	%f283, %f256, %f259, %f282;
	sub.f32 	%f284, %f247, %f281;
	sub.f32 	%f285, %f248, %f283;
	add.f32 	%f286, %f247, %f281;
	add.f32 	%f287, %f248, %f283;
	mul.f32 	%f288, %f257, %f259;
	mul.f32 	%f289, %f258, %f260;
	sub.f32 	%f290, %f288, %f289;
	mul.f32 	%f291, %f257, %f260;
	fma.rn.f32 	%f292, %f258, %f259, %f291;
	sub.f32 	%f293, %f249, %f290;
	sub.f32 	%f294, %f250, %f292;
	add.f32 	%f295, %f249, %f290;
	add.f32 	%f296, %f250, %f292;
	mul.f32 	%f297, %f242, 0f3F000000;
	cos.approx.f32 	%f298, %f297;
	sin.approx.f32 	%f299, %f297;
	mul.f32 	%f300, %f298, %f286;
	mul.f32 	%f301, %f299, %f287;
	sub.f32 	%f302, %f300, %f301;
	mul.f32 	%f303, %f299, %f286;
	fma.rn.f32 	%f304, %f298, %f287, %f303;
	sub.f32 	%f305, %f268, %f302;
	sub.f32 	%f306, %f269, %f304;
	add.f32 	%f307, %f268, %f302;
	add.f32 	%f308, %f269, %f304;
	mul.f32 	%f309, %f298, %f295;
	mul.f32 	%f310, %f299, %f296;
	sub.f32 	%f311, %f309, %f310;
	mul.f32 	%f312, %f299, %f295;
	fma.rn.f32 	%f313, %f298, %f296, %f312;
	sub.f32 	%f314, %f277, %f311;
	sub.f32 	%f315, %f278, %f313;
	add.f32 	%f316, %f277, %f311;
	add.f32 	%f317, %f278, %f313;
	mul.f32 	%f318, %f298, %f285;
	fma.rn.f32 	%f319, %f299, %f284, %f318;
	mul.f32 	%f320, %f299, %f285;
	mul.f32 	%f321, %f298, %f284;
	sub.f32 	%f322, %f320, %f321;
	sub.f32 	%f323, %f266, %f319;
	sub.f32 	%f324, %f267, %f322;
	add.f32 	%f325, %f266, %f319;
	add.f32 	%f326, %f267, %f322;
	mul.f32 	%f327, %f298, %f294;
	fma.rn.f32 	%f328, %f299, %f293, %f327;
	mul.f32 	%f329, %f299, %f294;
	mul.f32 	%f330, %f298, %f293;
	sub.f32 	%f331, %f329, %f330;
	sub.f32 	%f332, %f275, %f328;
	sub.f32 	%f333, %f276, %f331;
	add.f32 	%f334, %f275, %f328;
	add.f32 	%f335, %f276, %f331;
	mul.f32 	%f336, %f242, 0f3E800000;
	cos.approx.f32 	%f337, %f336;
	sin.approx.f32 	%f338, %f336;
	mul.f32 	%f339, %f337, %f316;
	mul.f32 	%f340, %f338, %f317;
	sub.f32 	%f341, %f339, %f340;
	mul.f32 	%f342, %f338, %f316;
	fma.rn.f32 	%f343, %f337, %f317, %f342;
	sub.f32 	%f344, %f307, %f341;
	sub.f32 	%f345, %f308, %f343;
	add.f32 	%f346, %f307, %f341;
	add.f32 	%f347, %f308, %f343;
	mul.f32 	%f348, %f337, %f315;
	fma.rn.f32 	%f349, %f338, %f314, %f348;
	mul.f32 	%f350, %f338, %f315;
	mul.f32 	%f351, %f337, %f314;
	sub.f32 	%f352, %f350, %f351;
	sub.f32 	%f353, %f305, %f349;
	sub.f32 	%f354, %f306, %f352;
	add.f32 	%f355, %f305, %f349;
	add.f32 	%f356, %f306, %f352;
	mul.f32 	%f357, %f337, 0f3F3504F3;
	mul.f32 	%f358, %f338, 0f3F3504F3;
	add.f32 	%f359, %f357, %f358;
	sub.f32 	%f360, %f358, %f357;
	mul.f32 	%f361, %f334, %f359;
	mul.f32 	%f362, %f335, %f360;
	sub.f32 	%f363, %f361, %f362;
	mul.f32 	%f364, %f334, %f360;
	fma.rn.f32 	%f365, %f335, %f359, %f364;
	sub.f32 	%f366, %f325, %f363;
	sub.f32 	%f367, %f326, %f365;
	add.f32 	%f368, %f325, %f363;
	add.f32 	%f369, %f326, %f365;
	mul.f32 	%f370, %f359, %f333;
	fma.rn.f32 	%f371, %f332, %f360, %f370;
	mul.f32 	%f372, %f333, %f360;
	mul.f32 	%f373, %f359, %f332;
	sub.f32 	%f374, %f372, %f373;
	sub.f32 	%f375, %f323, %f371;
	sub.f32 	%f376, %f324, %f374;
	add.f32 	%f377, %f323, %f371;
	add.f32 	%f378, %f324, %f374;
	bar.sync 	0;
	and.b32  	%r16, %r10, 504;
	and.b32  	%r17, %r5, 61440;
	or.b32  	%r18, %r17, %r16;
	add.s32 	%r19, %r6, %r18;
	st.shared.v2.f32 	[%r19], {%f346, %f347};
	st.shared.v2.f32 	[%r19+512], {%f368, %f369};
	st.shared.v2.f32 	[%r19+1024], {%f355, %f356};
	st.shared.v2.f32 	[%r19+1536], {%f377, %f378};
	st.shared.v2.f32 	[%r19+2048], {%f344, %f345};
	st.shared.v2.f32 	[%r19+2560], {%f366, %f367};
	st.shared.v2.f32 	[%r19+3072], {%f353, %f354};
	st.shared.v2.f32 	[%r19+3584], {%f375, %f376};
	bar.sync 	0;
	and.b32  	%r20, %r1, 511;
	cvt.rn.f32.u32 	%f379, %r20;
	mul.f32 	%f380, %f379, 0fBBC90FDB;
	ld.shared.v2.f32 	{%f381, %f382}, [%r9];
	ld.shared.v2.f32 	{%f383, %f384}, [%r9+8192];
	ld.shared.v2.f32 	{%f385, %f386}, [%r9+16384];
	ld.shared.v2.f32 	{%f387, %f388}, [%r9+24576];
	ld.shared.v2.f32 	{%f389, %f390}, [%r9+32768];
	ld.shared.v2.f32 	{%f391, %f392}, [%r9+40960];
	ld.shared.v2.f32 	{%f393, %f394}, [%r9+49152];
	ld.shared.v2.f32 	{%f395, %f396}, [%r9+57344];
	cos.approx.f32 	%f397, %f380;
	sin.approx.f32 	%f398, %f380;
	mul.f32 	%f399, %f389, %f397;
	mul.f32 	%f400, %f390, %f398;
	sub.f32 	%f401, %f399, %f400;
	mul.f32 	%f402, %f389, %f398;
	fma.rn.f32 	%f403, %f390, %f397, %f402;
	sub.f32 	%f404, %f381, %f401;
	sub.f32 	%f405, %f382, %f403;
	add.f32 	%f406, %f381, %f401;
	add.f32 	%f407, %f382, %f403;
	mul.f32 	%f408, %f391, %f397;
	mul.f32 	%f409, %f392, %f398;
	sub.f32 	%f410, %f408, %f409;
	mul.f32 	%f411, %f391, %f398;
	fma.rn.f32 	%f412, %f392, %f397, %f411;
	sub.f32 	%f413, %f383, %f410;
	sub.f32 	%f414, %f384, %f412;
	add.f32 	%f415, %f383, %f410;
	add.f32 	%f416, %f384, %f412;
	mul.f32 	%f417, %f393, %f397;
	mul.f32 	%f418, %f394, %f398;
	sub.f32 	%f419, %f417, %f418;
	mul.f32 	%f420, %f393, %f398;
	fma.rn.f32 	%f421, %f394, %f397, %f420;
	sub.f32 	%f422, %f385, %f419;
	sub.f32 	%f423, %f386, %f421;
	add.f32 	%f424, %f385, %f419;
	add.f32 	%f425, %f386, %f421;
	mul.f32 	%f426, %f395, %f397;
	mul.f32 	%f427, %f396, %f398;
	sub.f32 	%f428, %f426, %f427;
	mul.f32 	%f429, %f395, %f398;
	fma.rn.f32 	%f430, %f396, %f397, %f429;
	sub.f32 	%f431, %f387, %f428;
	sub.f32 	%f432, %f388, %f430;
	add.f32 	%f433, %f387, %f428;
	add.f32 	%f434, %f388, %f430;
	mul.f32 	%f435, %f380, 0f3F000000;
	cos.approx.f32 	%f436, %f435;
	sin.approx.f32 	%f437, %f435;
	mul.f32 	%f438, %f436, %f424;
	mul.f32 	%f439, %f437, %f425;
	sub.f32 	%f440, %f438, %f439;
	mul.f32 	%f441, %f437, %f424;
	fma.rn.f32 	%f442, %f436, %f425, %f441;
	sub.f32 	%f443, %f406, %f440;
	sub.f32 	%f444, %f407, %f442;
	add.f32 	%f445, %f406, %f440;
	add.f32 	%f446, %f407, %f442;
	mul.f32 	%f447, %f436, %f433;
	mul.f32 	%f448, %f437, %f434;
	sub.f32 	%f449, %f447, %f448;
	mul.f32 	%f450, %f437, %f433;
	fma.rn.f32 	%f451, %f436, %f434, %f450;
	sub.f32 	%f452, %f415, %f449;
	sub.f32 	%f453, %f416, %f451;
	add.f32 	%f454, %f415, %f449;
	add.f32 	%f455, %f416, %f451;
	mul.f32 	%f456, %f436, %f423;
	fma.rn.f32 	%f457, %f437, %f422, %f456;
	mul.f32 	%f458, %f437, %f423;
	mul.f32 	%f459, %f436, %f422;
	sub.f32 	%f460, %f458, %f459;
	sub.f32 	%f461, %f404, %f457;
	sub.f32 	%f462, %f405, %f460;
	add.f32 	%f463, %f404, %f457;
	add.f32 	%f464, %f405, %f460;
	mul.f32 	%f465, %f436, %f432;
	fma.rn.f32 	%f466, %f437, %f431, %f465;
	mul.f32 	%f467, %f437, %f432;
	mul.f32 	%f468, %f436, %f431;
	sub.f32 	%f469, %f467, %f468;
	sub.f32 	%f470, %f413, %f466;
	sub.f32 	%f471, %f414, %f469;
	add.f32 	%f472, %f413, %f466;
	add.f32 	%f473, %f414, %f469;
	mul.f32 	%f474, %f380, 0f3E800000;
	cos.approx.f32 	%f475, %f474;
	sin.approx.f32 	%f476, %f474;
	mul.f32 	%f477, %f475, %f454;
	mul.f32 	%f478, %f476, %f455;
	sub.f32 	%f479, %f477, %f478;
	mul.f32 	%f480, %f476, %f454;
	fma.rn.f32 	%f481, %f475, %f455, %f480;
	sub.f32 	%f482, %f445, %f479;
	sub.f32 	%f483, %f446, %f481;
	add.f32 	%f484, %f445, %f479;
	add.f32 	%f485, %f446, %f481;
	mul.f32 	%f486, %f475, %f453;
	fma.rn.f32 	%f487, %f476, %f452, %f486;
	mul.f32 	%f488, %f476, %f453;
	mul.f32 	%f489, %f475, %f452;
	sub.f32 	%f490, %f488, %f489;
	sub.f32 	%f491, %f443, %f487;
	sub.f32 	%f492, %f444, %f490;
	add.f32 	%f493, %f443, %f487;
	add.f32 	%f494, %f444, %f490;
	mul.f32 	%f495, %f475, 0f3F3504F3;
	mul.f32 	%f496, %f476, 0f3F3504F3;
	add.f32 	%f497, %f495, %f496;
	sub.f32 	%f498, %f496, %f495;
	mul.f32 	%f499, %f472, %f497;
	mul.f32 	%f500, %f473, %f498;
	sub.f32 	%f501, %f499, %f500;
	mul.f32 	%f502, %f472, %f498;
	fma.rn.f32 	%f503, %f473, %f497, %f502;
	sub.f32 	%f504, %f463, %f501;
	sub.f32 	%f505, %f464, %f503;
	add.f32 	%f506, %f463, %f501;
	add.f32 	%f507, %f464, %f503;
	mul.f32 	%f508, %f497, %f471;
	fma.rn.f32 	%f509, %f470, %f498, %f508;
	mul.f32 	%f510, %f471, %f498;
	mul.f32 	%f511, %f497, %f470;
	sub.f32 	%f512, %f510, %f511;
	sub.f32 	%f513, %f461, %f509;
	sub.f32 	%f514, %f462, %f512;
	add.f32 	%f515, %f461, %f509;
	add.f32 	%f516, %f462, %f512;
	bar.sync 	0;
	and.b32  	%r21, %r10, 4088;
	and.b32  	%r22, %r5, 32768;
	or.b32  	%r23, %r22, %r21;
	add.s32 	%r24, %r6, %r23;
	st.shared.v2.f32 	[%r24], {%f484, %f485};
	st.shared.v2.f32 	[%r24+4096], {%f506, %f507};
	st.shared.v2.f32 	[%r24+8192], {%f493, %f494};
	st.shared.v2.f32 	[%r24+12288], {%f515, %f516};
	st.shared.v2.f32 	[%r24+16384], {%f482, %f483};
	st.shared.v2.f32 	[%r24+20480], {%f504, %f505};
	st.shared.v2.f32 	[%r24+24576], {%f491, %f492};
	st.shared.v2.f32 	[%r24+28672], {%f513, %f514};
	bar.sync 	0;
	cvt.rn.f32.u32 	%f517, %r1;
	mul.f32 	%f518, %f517, 0fBA490FDB;
	ld.shared.v2.f32 	{%f519, %f520}, [%r9];
	ld.shared.v2.f32 	{%f521, %f522}, [%r9+32768];
	cos.approx.f32 	%f523, %f518;
	sin.approx.f32 	%f524, %f518;
	mul.f32 	%f525, %f521, %f523;
	mul.f32 	%f526, %f522, %f524;
	sub.f32 	%f527, %f525, %f526;
	mul.f32 	%f528, %f521, %f524;
	fma.rn.f32 	%f529, %f522, %f523, %f528;
	sub.f32 	%f530, %f519, %f527;
	sub.f32 	%f531, %f520, %f529;
	add.f32 	%f532, %f519, %f527;
	add.f32 	%f533, %f520, %f529;
	cvt.rn.f32.u32 	%f534, %r2;
	mul.f32 	%f535, %f534, 0fBA490FDB;
	ld.shared.v2.f32 	{%f536, %f537}, [%r9+8192];
	ld.shared.v2.f32 	{%f538, %f539}, [%r9+40960];
	cos.approx.f32 	%f540, %f535;
	sin.approx.f32 	%f541, %f535;
	mul.f32 	%f542, %f538, %f540;
	mul.f32 	%f543, %f539, %f541;
	sub.f32 	%f544, %f542, %f543;
	mul.f32 	%f545, %f538, %f541;
	fma.rn.f32 	%f546, %f539, %f540, %f545;
	sub.f32 	%f547, %f536, %f544;
	sub.f32 	%f548, %f537, %f546;
	add.f32 	%f549, %f536, %f544;
	add.f32 	%f550, %f537, %f546;
	cvt.rn.f32.u32 	%f551, %r3;
	mul.f32 	%f552, %f551, 0fBA490FDB;
	ld.shared.v2.f32 	{%f553, %f554}, [%r9+16384];
	ld.shared.v2.f32 	{%f555, %f556}, [%r9+49152];
	cos.approx.f32 	%f557, %f552;
	sin.approx.f32 	%f558, %f552;
	mul.f32 	%f559, %f555, %f557;
	mul.f32 	%f560, %f556, %f558;
	sub.f32 	%f561, %f559, %f560;
	mul.f32 	%f562, %f555, %f558;
	fma.rn.f32 	%f563, %f556, %f557, %f562;
	sub.f32 	%f564, %f553, %f561;
	sub.f32 	%f565, %f554, %f563;
	add.f32 	%f566, %f553, %f561;
	add.f32 	%f567, %f554, %f563;
	cvt.rn.f32.u32 	%f568, %r4;
	mul.f32 	%f569, %f568, 0fBA490FDB;
	ld.shared.v2.f32 	{%f570, %f571}, [%r9+24576];
	ld.shared.v2.f32 	{%f572, %f573}, [%r9+57344];
	cos.approx.f32 	%f574, %f569;
	sin.approx.f32 	%f575, %f569;
	mul.f32 	%f576, %f572, %f574;
	mul.f32 	%f577, %f573, %f575;
	sub.f32 	%f578, %f576, %f577;
	mul.f32 	%f579, %f572, %f575;
	fma.rn.f32 	%f580, %f573, %f574, %f579;
	sub.f32 	%f581, %f570, %f578;
	sub.f32 	%f582, %f571, %f580;
	add.f32 	%f583, %f570, %f578;
	add.f32 	%f584, %f571, %f580;
	add.s64 	%rd7, %rd3, %rd5;
	st.global.v2.f32 	[%rd7], {%f532, %f533};
	st.global.v2.f32 	[%rd7+8192], {%f549, %f550};
	st.global.v2.f32 	[%rd7+16384], {%f566, %f567};
	st.global.v2.f32 	[%rd7+24576], {%f583, %f584};
	st.global.v2.f32 	[%rd7+32768], {%f530, %f531};
	st.global.v2.f32 	[%rd7+40960], {%f547, %f548};
	st.global.v2.f32 	[%rd7+49152], {%f564, %f565};
	st.global.v2.f32 	[%rd7+57344], {%f581, %f582};
	ret;

}


// ===== COMPILED SASS (sm_100) =====

	.target	sm_100

	.elftype	@"ET_EXEC"


//--------------------- .note.nv.tkinfo           --------------------------
	.section	.note.nv.tkinfo,"",@"SHT_NOTE"
	.sectionflags	@"SHF_NOTE_NV_TKINFO"
	.tkinfo
        /*0018*/ 	.word	0x00000002
        /*0030*/ 	.string	""
        /*0030*/ 	.string	"ptxas"
        /*0030*/ 	.string	"Cuda compilation tools, release 13.0, V13.0.88"
        /*0030*/ 	.string	"Build cuda_13.0.r13.0/compiler.36424714_0"
        /*0030*/ 	.string	"-arch sm_100 -m 64 "



//--------------------- .note.nv.cuinfo           --------------------------
	.section	.note.nv.cuinfo,"",@"SHT_NOTE"
	.sectionflags	@"SHF_NOTE_NV_CUINFO"
        /*0018*/ 	.short	0x0002
        /*001a*/ 	.short	0x0064
        /*001c*/ 	.short	0x0082
	.zero		2


//--------------------- .nv.info                  --------------------------
	.section	.nv.info,"",@"SHT_CUDA_INFO"
	.align	4


	//----- nvinfo : EIATTR_REGCOUNT
	.align		4
        /*0000*/ 	.byte	0x04, 0x2f
        /*0002*/ 	.short	(.L_1 - .L_0)
	.align		4
.L_0:
        /*0004*/ 	.word	index@(VkFFT_main_logN13)
        /*0008*/ 	.word	0x00000020


	//----- nvinfo : EIATTR_FRAME_SIZE
	.align		4
.L_1:
        /*000c*/ 	.byte	0x04, 0x11
        /*000e*/ 	.short	(.L_3 - .L_2)
	.align		4
.L_2:
        /*0010*/ 	.word	index@(VkFFT_main_logN13)
        /*0014*/ 	.word	0x00000000


	//----- nvinfo : EIATTR_MIN_STACK_SIZE
	.align		4
.L_3:
        /*0018*/ 	.byte	0x04, 0x12
        /*001a*/ 	.short	(.L_5 - .L_4)
	.align		4
.L_4:
        /*001c*/ 	.word	index@(VkFFT_main_logN13)
        /*0020*/ 	.word	0x00000000
.L_5:


//--------------------- .nv.compat                --------------------------
	.section	.nv.compat,"",@"SHT_CUDA_COMPAT_INFO"
	.align	4
        /*0000*/ 	.byte	0x02, 0x09, 0x00, 0x00, 0x02, 0x02, 0x01, 0x00, 0x02, 0x05, 0x05, 0x00, 0x03, 0x07, 0x01, 0x01
        /*0010*/ 	.byte	0x02, 0x03, 0x00, 0x00, 0x02, 0x06, 0x01, 0x00, 0x04, 0x0b, 0x08, 0x00, 0x09, 0x00, 0x00, 0x00
        /*0020*/ 	.byte	0x00, 0x00, 0x00, 0x00


//--------------------- .nv.info.VkFFT_main_logN13 --------------------------
	.section	.nv.info.VkFFT_main_logN13,"",@"SHT_CUDA_INFO"
	.sectionflags	@""
	.align	4


	//----- nvinfo : EIATTR_CUDA_API_VERSION
	.align		4
        /*0000*/ 	.byte	0x04, 0x37
        /*0002*/ 	.short	(.L_7 - .L_6)
.L_6:
        /*0004*/ 	.word	0x00000082


	//----- nvinfo : EIATTR_KPARAM_INFO
	.align		4
.L_7:
        /*0008*/ 	.byte	0x04, 0x17
        /*000a*/ 	.short	(.L_9 - .L_8)
.L_8:
        /*000c*/ 	.word	0x00000000
        /*0010*/ 	.short	0x0001
        /*0012*/ 	.short	0x0008
        /*0014*/ 	.byte	0x00, 0xf5, 0x21, 0x00


	//----- nvinfo : EIATTR_KPARAM_INFO
	.align		4
.L_9:
        /*0018*/ 	.byte	0x04, 0x17
        /*001a*/ 	.short	(.L_11 - .L_10)
.L_10:
        /*001c*/ 	.word	0x00000000
        /*0020*/ 	.short	0x0000
        /*0022*/ 	.short	0x0000
        /*0024*/ 	.byte	0x00, 0xf5, 0x21, 0x00


	//----- nvinfo : EIATTR_SPARSE_MMA_MASK
	.align		4
.L_11:
        /*0028*/ 	.byte	0x03, 0x50
        /*002a*/ 	.short	0x0000


	//----- nvinfo : EIATTR_MAXREG_COUNT
	.align		4
        /*002c*/ 	.byte	0x03, 0x1b
        /*002e*/ 	.short	0x0040


	//----- nvinfo : EIATTR_NUM_BARRIERS
	.align		4
        /*0030*/ 	.byte	0x02, 0x4c
        /*0032*/ 	.byte	0x01
	.zero		1


	//----- nvinfo : EIATTR_MERCURY_ISA_VERSION
	.align		4
        /*0034*/ 	.byte	0x03, 0x5f
        /*0036*/ 	.short	0x0101


	//----- nvinfo : EIATTR_VRC_CTA_INIT_COUNT
	.align		4
        /*0038*/ 	.byte	0x02, 0x4a
	.zero		1
	.zero		1


	//----- nvinfo : EIATTR_EXIT_INSTR_OFFSETS
	.align		4
        /*003c*/ 	.byte	0x04, 0x1c
        /*003e*/ 	.short	(.L_13 - .L_12)


	//   ....[0]....
.L_12:
        /*0040*/ 	.word	0x000023c0


	//----- nvinfo : EIATTR_MAX_THREADS
	.align		4
.L_13:
        /*0044*/ 	.byte	0x04, 0x05
        /*0046*/ 	.short	(.L_15 - .L_14)
.L_14:
        /*0048*/ 	.word	0x00000400
        /*004c*/ 	.word	0x00000001
        /*0050*/ 	.word	0x00000001


	//----- nvinfo : EIATTR_CBANK_PARAM_SIZE
	.align		4
.L_15:
        /*0054*/ 	.byte	0x03, 0x19
        /*0056*/ 	.short	0x0010


	//----- nvinfo : EIATTR_PARAM_CBANK
	.align		4
        /*0058*/ 	.byte	0x04, 0x0a
        /*005a*/ 	.short	(.L_17 - .L_16)
	.align		4
.L_16:
        /*005c*/ 	.word	index@(.nv.constant0.VkFFT_main_logN13)
        /*0060*/ 	.short	0x0380
        /*0062*/ 	.short	0x0010


	//----- nvinfo : EIATTR_SW_WAR
	.align		4
.L_17:
        /*0064*/ 	.byte	0x04, 0x36
        /*0066*/ 	.short	(.L_19 - .L_18)
.L_18:
        /*0068*/ 	.word	0x00000008
.L_19:


//--------------------- .nv.callgraph             --------------------------
	.section	.nv.callgraph,"",@"SHT_CUDA_CALLGRAPH"
	.align	4
	.sectionentsize	8
	.align		4
        /*0000*/ 	.word	0x00000000
	.align		4
        /*0004*/ 	.word	0xffffffff
	.align		4
        /*0008*/ 	.word	0x00000000
	.align		4
        /*000c*/ 	.word	0xfffffffe
	.align		4
        /*0010*/ 	.word	0x00000000
	.align		4
        /*0014*/ 	.word	0xfffffffd
	.align		4
        /*0018*/ 	.word	0x00000000
	.align		4
        /*001c*/ 	.word	0xfffffffc


//--------------------- .text.VkFFT_main_logN13   --------------------------
	.section	.text.VkFFT_main_logN13,"ax",@progbits
	.align	128
        .global         VkFFT_main_logN13
        .type           VkFFT_main_logN13,@function
        .size           VkFFT_main_logN13,(.L_x_1 - VkFFT_main_logN13)
        .other          VkFFT_main_logN13,@"STO_CUDA_ENTRY STV_DEFAULT"
VkFFT_main_logN13:
.text.VkFFT_main_logN13:
[----:B------:R-:W-:Y:S01]  /*0000*/  LDC R1, c[0x0][0x37c] ;  /* 0x0000df00ff017b82 */ /* 0x000fe20000000800 */
[----:B------:R-:W0:Y:S07]  /*0010*/  S2R R8, SR_TID.X ;  /* 0x0000000000087919 */ /* 0x000e2e0000002100 */
[----:B------:R-:W0:Y:S01]  /*0020*/  LDC.64 R20, c[0x0][0x380] ;  /* 0x0000e000ff147b82 */ /* 0x000e220000000a00 */
[----:B------:R-:W1:Y:S01]  /*0030*/  LDCU.64 UR6, c[0x0][0x358] ;  /* 0x00006b00ff0677ac */ /* 0x000e620008000a00 */
[----:B0-----:R-:W-:-:S05]  /*0040*/  IMAD.WIDE.U32 R20, R8, 0x8, R20 ;  /* 0x0000000808147825 */ /* 0x001fca00078e0014 */
[----:B-1----:R-:W2:Y:S04]  /*0050*/  LDG.E.64 R6, desc[UR6][R20.64+0x8000] ;  /* 0x0080000614067981 */ /* 0x002ea8000c1e1b00 */
[----:B------:R-:W3:Y:S04]  /*0060*/  LDG.E.64 R18, desc[UR6][R20.64] ;  /* 0x0000000614127981 */ /* 0x000ee8000c1e1b00 */
[----:B------:R-:W4:Y:S04]  /*0070*/  LDG.E.64 R16, desc[UR6][R20.64+0xc000] ;  /* 0x00c0000614107981 */ /* 0x000f28000c1e1b00 */
[----:B------:R-:W5:Y:S04]  /*0080*/  LDG.E.64 R4, desc[UR6][R20.64+0xa000] ;  /* 0x00a0000614047981 */ /* 0x000f68000c1e1b00 */
[----:B------:R-:W5:Y:S04]  /*0090*/  LDG.E.64 R14, desc[UR6][R20.64+0x4000] ;  /* 0x00400006140e7981 */ /* 0x000f68000c1e1b00 */
[----:B------:R-:W5:Y:S04]  /*00a0*/  LDG.E.64 R12, desc[UR6][R20.64+0x2000] ;  /* 0x00200006140c7981 */ /* 0x000f68000c1e1b00 */
[----:B------:R-:W5:Y:S04]  /*00b0*/  LDG.E.64 R2, desc[UR6][R20.64+0xe000] ;  /* 0x00e0000614027981 */ /* 0x000f68000c1e1b00 */
[----:B------:R0:W5:Y:S01]  /*00c0*/  LDG.E.64 R10, desc[UR6][R20.64+0x6000] ;  /* 0x00600006140a7981 */ /* 0x000162000c1e1b00 */
[----:B------:R-:W1:Y:S01]  /*00d0*/  S2UR UR5, SR_CgaCtaId ;  /* 0x00000000000579c3 */ /* 0x000e620000008800 */
[----:B------:R-:W-:-:S02]  /*00e0*/  UMOV UR4, 0x400 ;  /* 0x0000040000047882 */ /* 0x000fc40000000000 */
[----:B-1----:R-:W-:-:S05]  /*00f0*/  ULEA UR4, UR5, UR4, 0x18 ;  /* 0x0000000405047291 */ /* 0x002fca000f8ec0ff */
[----:B------:R-:W-:Y:S01]  /*0100*/  BAR.SYNC.DEFER_BLOCKING 0x0 ;  /* 0x0000000000007b1d */ /* 0x000fe20000010000 */
[----:B--2---:R-:W-:Y:S01]  /*0110*/  FFMA R9, -RZ, R7, R6 ;  /* 0x00000007ff097223 */ /* 0x004fe20000000106 */
[----:B------:R-:W-:-:S03]  /*0120*/  FFMA R0, RZ, R6, R7 ;  /* 0x00000006ff007223 */ /* 0x000fc60000000007 */
[C-C-:B---3--:R-:W-:Y:S01]  /*0130*/  FADD R7, R18.reuse, -R9.reuse ;  /* 0x8000000912077221 */ /* 0x148fe20000000000 */
[----:B------:R-:W-:Y:S01]  /*0140*/  FADD R18, R18, R9 ;  /* 0x0000000912127221 */ /* 0x000fe20000000000 */
[----:B----4-:R-:W-:Y:S01]  /*0150*/  FFMA R23, -RZ, R17, R16 ;  /* 0x00000011ff177223 */ /* 0x010fe20000000110 */
[----:B------:R-:W-:Y:S01]  /*0160*/  FFMA R16, RZ, R16, R17 ;  /* 0x00000010ff107223 */ /* 0x000fe20000000011 */
[C---:B------:R-:W-:Y:S01]  /*0170*/  FADD R6, R19.reuse, -R0 ;  /* 0x8000000013067221 */ /* 0x040fe20000000000 */
[----:B-----5:R-:W-:Y:S01]  /*0180*/  FFMA R9, -RZ, R5, R4 ;  /* 0x00000005ff097223 */ /* 0x020fe20000000104 */
[----:B------:R-:W-:Y:S01]  /*0190*/  FADD R19, R19, R0 ;  /* 0x0000000013137221 */ /* 0x000fe20000000000 */
[----:B------:R-:W-:Y:S01]  /*01a0*/  FFMA R22, RZ, R4, R5 ;  /* 0x00000004ff167223 */ /* 0x000fe20000000005 */
[C-C-:B------:R-:W-:Y:S01]  /*01b0*/  FADD R0, R14.reuse, R23.reuse ;  /* 0x000000170e007221 */ /* 0x140fe20000000000 */
[C-C-:B0-----:R-:W-:Y:S01]  /*01c0*/  FADD R21, R15.reuse, R16.reuse ;  /* 0x000000100f157221 */ /* 0x141fe20000000000 */
[----:B------:R-:W-:Y:S01]  /*01d0*/  FADD R17, R14, -R23 ;  /* 0x800000170e117221 */ /* 0x000fe20000000000 */
[C-C-:B------:R-:W-:Y:S01]  /*01e0*/  FADD R4, R12.reuse, -R9.reuse ;  /* 0x800000090c047221 */ /* 0x140fe20000000000 */
[----:B------:R-:W-:Y:S01]  /*01f0*/  FADD R5, R12, R9 ;  /* 0x000000090c057221 */ /* 0x000fe20000000000 */
[----:B------:R-:W-:Y:S01]  /*0200*/  FADD R12, R15, -R16 ;  /* 0x800000100f0c7221 */ /* 0x000fe20000000000 */
[C-C-:B------:R-:W-:Y:S01]  /*0210*/  FADD R9, R13.reuse, -R22.reuse ;  /* 0x800000160d097221 */ /* 0x140fe20000000000 */
[----:B------:R-:W-:Y:S01]  /*0220*/  FADD R16, R13, R22 ;  /* 0x000000160d107221 */ /* 0x000fe20000000000 */
[----:B------:R-:W-:Y:S01]  /*0230*/  FFMA R13, -RZ, R21, R0 ;  /* 0x00000015ff0d7223 */ /* 0x000fe20000000100 */
[----:B------:R-:W-:Y:S01]  /*0240*/  FFMA R0, RZ, R0, R21 ;  /* 0x00000000ff007223 */ /* 0x000fe20000000015 */
[----:B------:R-:W-:Y:S01]  /*0250*/  FFMA R20, RZ, R17, R12 ;  /* 0x00000011ff147223 */ /* 0x000fe2000000000c */
[----:B------:R-:W-:Y:S01]  /*0260*/  FFMA R15, -RZ, R3, R2 ;  /* 0x00000003ff0f7223 */ /* 0x000fe20000000102 */
[----:B------:R-:W-:Y:S01]  /*0270*/  FFMA R17, RZ, R12, -R17 ;  /* 0x0000000cff117223 */ /* 0x000fe20000000811 */
[----:B------:R-:W-:Y:S01]  /*0280*/  FFMA R2, RZ, R2, R3 ;  /* 0x00000002ff027223 */ /* 0x000fe20000000003 */
[C-C-:B------:R-:W-:Y:S01]  /*0290*/  FADD R12, R18.reuse, -R13.reuse ;  /* 0x8000000d120c7221 */ /* 0x140fe20000000000 */
[----:B------:R-:W-:Y:S01]  /*02a0*/  FADD R18, R18, R13 ;  /* 0x0000000d12127221 */ /* 0x000fe20000000000 */
[C-C-:B------:R-:W-:Y:S01]  /*02b0*/  FADD R13, R19.reuse, -R0.reuse ;  /* 0x80000000130d7221 */ /* 0x140fe20000000000 */
[----:B------:R-:W-:Y:S01]  /*02c0*/  FADD R25, R19, R0 ;  /* 0x0000000013197221 */ /* 0x000fe20000000000 */
[C-C-:B------:R-:W-:Y:S01]  /*02d0*/  FADD R0, R10.reuse, R15.reuse ;  /* 0x0000000f0a007221 */ /* 0x140fe20000000000 */
[C-C-:B------:R-:W-:Y:S01]  /*02e0*/  FADD R19, R11.reuse, R2.reuse ;  /* 0x000000020b137221 */ /* 0x140fe20000000000 */
[----:B------:R-:W-:Y:S01]  /*02f0*/  FADD R3, R10, -R15 ;  /* 0x8000000f0a037221 */ /* 0x000fe20000000000 */
[----:B------:R-:W-:Y:S01]  /*0300*/  FADD R2, R11, -R2 ;  /* 0x800000020b027221 */ /* 0x000fe20000000000 */
[C-C-:B------:R-:W-:Y:S01]  /*0310*/  FADD R14, R7.reuse, -R20.reuse ;  /* 0x80000014070e7221 */ /* 0x140fe20000000000 */
[----:B------:R-:W-:Y:S01]  /*0320*/  FADD R7, R7, R20 ;  /* 0x0000001407077221 */ /* 0x000fe20000000000 */
[----:B------:R-:W-:Y:S01]  /*0330*/  FFMA R10, -RZ, R19, R0 ;  /* 0x00000013ff0a7223 */ /* 0x000fe20000000100 */
[----:B------:R-:W-:Y:S01]  /*0340*/  FFMA R19, RZ, R0, R19 ;  /* 0x00000000ff137223 */ /* 0x000fe20000000013 */
[----:B------:R-:W-:Y:S01]  /*0350*/  FFMA R20, RZ, R2, -R3 ;  /* 0x00000002ff147223 */ /* 0x000fe20000000803 */
[----:B------:R-:W-:Y:S01]  /*0360*/  FFMA R11, RZ, R3, R2 ;  /* 0x00000003ff0b7223 */ /* 0x000fe20000000002 */
[C-C-:B------:R-:W-:Y:S01]  /*0370*/  FADD R2, R5.reuse, -R10.reuse ;  /* 0x8000000a05027221 */ /* 0x140fe20000000000 */
[----:B------:R-:W-:Y:S01]  /*0380*/  FADD R0, R5, R10 ;  /* 0x0000000a05007221 */ /* 0x000fe20000000000 */
[C-C-:B------:R-:W-:Y:S01]  /*0390*/  FADD R3, R16.reuse, -R19.reuse ;  /* 0x8000001310037221 */ /* 0x140fe20000000000 */
[C---:B------:R-:W-:Y:S01]  /*03a0*/  FADD R10, R9.reuse, R20 ;  /* 0x00000014090a7221 */ /* 0x040fe20000000000 */
[----:B------:R-:W-:Y:S01]  /*03b0*/  FADD R19, R16, R19 ;  /* 0x0000001310137221 */ /* 0x000fe20000000000 */
[C-C-:B------:R-:W-:Y:S01]  /*03c0*/  FADD R5, R4.reuse, -R11.reuse ;  /* 0x8000000b04057221 */ /* 0x140fe20000000000 */
[----:B------:R-:W-:Y:S01]  /*03d0*/  FADD R4, R4, R11 ;  /* 0x0000000b04047221 */ /* 0x000fe20000000000 */
[----:B------:R-:W-:Y:S01]  /*03e0*/  FMUL R27, R10, 0.70710676908493041992 ;  /* 0x3f3504f30a1b7820 */ /* 0x000fe20000400000 */
[----:B------:R-:W-:Y:S01]  /*03f0*/  FFMA R11, -RZ, R19, R0 ;  /* 0x00000013ff0b7223 */ /* 0x000fe20000000100 */
[----:B------:R-:W-:Y:S01]  /*0400*/  FFMA R16, RZ, R0, R19 ;  /* 0x00000000ff107223 */ /* 0x000fe20000000013 */
[----:B------:R-:W-:Y:S01]  /*0410*/  FADD R9, R9, -R20 ;  /* 0x8000001409097221 */ /* 0x000fe20000000000 */
[----:B------:R-:W-:Y:S01]  /*0420*/  FMUL R0, R5, -0.70710676908493041992 ;  /* 0xbf3504f305007820 */ /* 0x000fe20000400000 */
[----:B------:R-:W-:Y:S01]  /*0430*/  FADD R15, R6, -R17 ;  /* 0x80000011060f7221 */ /* 0x000fe20000000000 */
[----:B------:R-:W-:Y:S01]  /*0440*/  FFMA R5, RZ, R2, R3 ;  /* 0x00000002ff057223 */ /* 0x000fe20000000003 */
[----:B------:R-:W-:Y:S01]  /*0450*/  FFMA R26, R4, 0.70710676908493041992, R27 ;  /* 0x3f3504f3041a7823 */ /* 0x000fe2000000001b */
[----:B------:R-:W-:Y:S01]  /*0460*/  FADD R6, R6, R17 ;  /* 0x0000001106067221 */ /* 0x000fe20000000000 */
[----:B------:R-:W-:Y:S01]  /*0470*/  FFMA R2, RZ, R3, -R2 ;  /* 0x00000003ff027223 */ /* 0x000fe20000000802 */
[----:B------:R-:W-:Y:S01]  /*0480*/  FFMA R27, R4, -0.70710676908493041992, R27 ;  /* 0xbf3504f3041b7823 */ /* 0x000fe2000000001b */
[C-C-:B------:R-:W-:Y:S01]  /*0490*/  FFMA R3, R9.reuse, 0.70710676908493041992, R0.reuse ;  /* 0x3f3504f309037823 */ /* 0x140fe20000000000 */
[----:B------:R-:W-:Y:S01]  /*04a0*/  FFMA R0, R9, -0.70710676908493041992, R0 ;  /* 0xbf3504f309007823 */ /* 0x000fe20000000000 */
[----:B------:R-:W-:Y:S01]  /*04b0*/  FADD R4, R12, -R5 ;  /* 0x800000050c047221 */ /* 0x000fe20000000000 */
[C-C-:B------:R-:W-:Y:S01]  /*04c0*/  FADD R22, R7.reuse, -R26.reuse ;  /* 0x8000001a07167221 */ /* 0x140fe20000000000 */
[----:B------:R-:W-:Y:S01]  /*04d0*/  FADD R23, R6, -R27 ;  /* 0x8000001b06177221 */ /* 0x000fe20000000000 */
[----:B------:R-:W-:Y:S01]  /*04e0*/  FADD R12, R12, R5 ;  /* 0x000000050c0c7221 */ /* 0x000fe20000000000 */
[----:B------:R-:W-:Y:S01]  /*04f0*/  FADD R26, R7, R26 ;  /* 0x0000001a071a7221 */ /* 0x000fe20000000000 */
[----:B------:R-:W-:Y:S01]  /*0500*/  FADD R27, R6, R27 ;  /* 0x0000001b061b7221 */ /* 0x000fe20000000000 */
[----:B------:R-:W-:Y:S01]  /*0510*/  FADD R21, R25, -R16 ;  /* 0x8000001019157221 */ /* 0x000fe20000000000 */
[----:B------:R-:W-:Y:S01]  /*0520*/  FADD R5, R13, -R2 ;  /* 0x800000020d057221 */ /* 0x000fe20000000000 */
[----:B------:R-:W-:Y:S01]  /*0530*/  FADD R6, R14, -R3 ;  /* 0x800000030e067221 */ /* 0x000fe20000000000 */
[----:B------:R-:W-:Y:S01]  /*0540*/  FADD R7, R15, -R0 ;  /* 0x800000000f077221 */ /* 0x000fe20000000000 */
[C-C-:B------:R-:W-:Y:S01]  /*0550*/  FADD R20, R18.reuse, -R11.reuse ;  /* 0x8000000b12147221 */ /* 0x140fe20000000000 */
[----:B------:R-:W-:Y:S01]  /*0560*/  FADD R24, R18, R11 ;  /* 0x0000000b12187221 */ /* 0x000fe20000000000 */
[----:B------:R-:W-:Y:S01]  /*0570*/  FADD R25, R25, R16 ;  /* 0x0000001019197221 */ /* 0x000fe20000000000 */
[----:B------:R-:W-:Y:S01]  /*0580*/  FADD R13, R13, R2 ;  /* 0x000000020d0d7221 */ /* 0x000fe20000000000 */
[----:B------:R-:W-:Y:S01]  /*0590*/  SHF.L.U32 R9, R8, 0x6, RZ ;  /* 0x0000000608097819 */ /* 0x000fe200000006ff */
[----:B------:R-:W-:Y:S01]  /*05a0*/  FADD R14, R14, R3 ;  /* 0x000000030e0e7221 */ /* 0x000fe20000000000 */
[----:B------:R-:W-:-:S03]  /*05b0*/  FADD R15, R15, R0 ;  /* 0x000000000f0f7221 */ /* 0x000fc60000000000 */
[----:B------:R-:W-:Y:S04]  /*05c0*/  STS.128 [R9+UR4], R24 ;  /* 0x0000001809007988 */ /* 0x000fe80008000c04 */
[----:B------:R-:W-:Y:S04]  /*05d0*/  STS.128 [R9+UR4+0x20], R20 ;  /* 0x0000201409007988 */ /* 0x000fe80008000c04 */
[----:B------:R-:W-:Y:S04]  /*05e0*/  STS.128 [R9+UR4+0x10], R12 ;  /* 0x0000100c09007988 */ /* 0x000fe80008000c04 */
[----:B------:R-:W-:Y:S01]  /*05f0*/  STS.128 [R9+UR4+0x30], R4 ;  /* 0x0000300409007988 */ /* 0x000fe20008000c04 */
[----:B------:R-:W-:-:S05]  /*0600*/  IADD3 R3, PT, PT, R9, UR4, RZ ;  /* 0x0000000409037c10 */ /* 0x000fca000fffe0ff */
[C---:B------:R-:W-:Y:S01]  /*0610*/  IMAD R0, R8.reuse, -0x38, R3 ;  /* 0xffffffc808007824 */ /* 0x040fe200078e0203 */
[----:B------:R-:W-:Y:S01]  /*0620*/  BAR.SYNC.DEFER_BLOCKING 0x0 ;  /* 0x0000000000007b1d */ /* 0x000fe20000010000 */
[----:B------:R-:W-:-:S04]  /*0630*/  LOP3.LUT R10, R8, 0x7, RZ, 0xc0, !PT ;  /* 0x00000007080a7812 */ /* 0x000fc800078ec0ff */
[----:B------:R-:W-:Y:S01]  /*0640*/  I2FP.F32.U32 R10, R10 ;  /* 0x0000000a000a7245 */ /* 0x000fe20000201000 */
[----:B------:R-:W0:Y:S04]  /*0650*/  LDS.64 R2, [R0+0x8000] ;  /* 0x0080000000027984 */ /* 0x000e280000000a00 */
[----:B------:R-:W-:Y:S01]  /*0660*/  FMUL R17, R10, -0.39269909262657165527 ;  /* 0xbec90fdb0a117820 */ /* 0x000fe20000400000 */
[----:B------:R-:W1:Y:S03]  /*0670*/  LDS.64 R18, [R0+0xa000] ;  /* 0x00a0000000127984 */ /* 0x000e660000000a00 */
[C---:B------:R-:W-:Y:S01]  /*0680*/  FMUL.RZ R29, R17.reuse, 0.15915493667125701904 ;  /* 0x3e22f983111d7820 */ /* 0x040fe2000040c000 */
[----:B------:R-:W2:Y:S03]  /*0690*/  LDS.64 R26, [R0+0xc000] ;  /* 0x00c00000001a7984 */ /* 0x000ea60000000a00 */
[----:B------:R-:W0:Y:S01]  /*06a0*/  MUFU.SIN R28, R29 ;  /* 0x0000001d001c7308 */ /* 0x000e220000000400 */
[----:B------:R-:W3:Y:S04]  /*06b0*/  LDS.64 R20, [R0+0xe000] ;  /* 0x00e0000000147984 */ /* 0x000ee80000000a00 */
[----:B------:R-:W4:Y:S03]  /*06c0*/  LDS.64 R10, [R0] ;  /* 0x00000000000a7984 */ /* 0x000f260000000a00 */
[----:B------:R5:W0:Y:S01]  /*06d0*/  MUFU.COS R16, R29 ;  /* 0x0000001d00107308 */ /* 0x000a220000000000 */
[----:B------:R-:W4:Y:S04]  /*06e0*/  LDS.64 R6, [R0+0x2000] ;  /* 0x0020000000067984 */ /* 0x000f280000000a00 */
[----:B------:R-:W4:Y:S01]  /*06f0*/  LDS.64 R4, [R0+0x4000] ;  /* 0x0040000000047984 */ /* 0x000f220000000a00 */
[----:B-----5:R-:W-:Y:S01]  /*0700*/  FMUL R29, R17, 0.5 ;  /* 0x3f000000111d7820 */ /* 0x020fe20000400000 */
[-C--:B0-----:R-:W-:Y:S01]  /*0710*/  FMUL R25, R3, R28.reuse ;  /* 0x0000001c03197220 */ /* 0x081fe20000400000 */
[----:B------:R-:W-:-:S03]  /*0720*/  FMUL R22, R2, R28 ;  /* 0x0000001c02167220 */ /* 0x000fc60000400000 */
[-C--:B------:R-:W-:Y:S01]  /*0730*/  FFMA R25, R2, R16.reuse, -R25 ;  /* 0x0000001002197223 */ /* 0x080fe20000000819 */
[----:B------:R-:W-:Y:S02]  /*0740*/  FFMA R22, R3, R16, R22 ;  /* 0x0000001003167223 */ /* 0x000fe40000000016 */
[----:B------:R-:W0:Y:S01]  /*0750*/  LDS.64 R2, [R0+0x6000] ;  /* 0x0060000000027984 */ /* 0x000e220000000a00 */
[----:B------:R-:W-:Y:S01]  /*0760*/  FMUL.RZ R29, R29, 0.15915493667125701904 ;  /* 0x3e22f9831d1d7820 */ /* 0x000fe2000040c000 */
[CC--:B-1----:R-:W-:Y:S01]  /*0770*/  FMUL R23, R19.reuse, R28.reuse ;  /* 0x0000001c13177220 */ /* 0x0c2fe20000400000 */
[C---:B------:R-:W-:Y:S02]  /*0780*/  FMUL R24, R18.reuse, R28 ;  /* 0x0000001c12187220 */ /* 0x040fe40000400000 */
[----:B------:R-:W1:Y:S01]  /*0790*/  MUFU.SIN R12, R29 ;  /* 0x0000001d000c7308 */ /* 0x000e620000000400 */
[-C--:B------:R-:W-:Y:S01]  /*07a0*/  FFMA R23, R18, R16.reuse, -R23 ;  /* 0x0000001012177223 */ /* 0x080fe20000000817 */
[----:B------:R-:W-:Y:S01]  /*07b0*/  FFMA R24, R19, R16, R24 ;  /* 0x0000001013187223 */ /* 0x000fe20000000018 */
[-C--:B--2---:R-:W-:Y:S01]  /*07c0*/  FMUL R19, R27, R28.reuse ;  /* 0x0000001c1b137220 */ /* 0x084fe20000400000 */
[-C--:B------:R-:W-:Y:S01]  /*07d0*/  FMUL R18, R26, R28.reuse ;  /* 0x0000001c1a127220 */ /* 0x080fe20000400000 */
[-C--:B---3--:R-:W-:Y:S01]  /*07e0*/  FMUL R15, R21, R28.reuse ;  /* 0x0000001c150f7220 */ /* 0x088fe20000400000 */
[----:B------:R-:W-:-:S02]  /*07f0*/  FMUL R28, R20, R28 ;  /* 0x0000001c141c7220 */ /* 0x000fc40000400000 */
[----:B------:R-:W2:Y:S01]  /*0800*/  MUFU.COS R14, R29 ;  /* 0x0000001d000e7308 */ /* 0x000ea20000000000 */
[-C--:B------:R-:W-:Y:S01]  /*0810*/  FFMA R19, R26, R16.reuse, -R19 ;  /* 0x000000101a137223 */ /* 0x080fe20000000813 */
[-C--:B------:R-:W-:Y:S01]  /*0820*/  FFMA R18, R27, R16.reuse, R18 ;  /* 0x000000101b127223 */ /* 0x080fe20000000012 */
[-C--:B------:R-:W-:Y:S01]  /*0830*/  FFMA R15, R20, R16.reuse, -R15 ;  /* 0x00000010140f7223 */ /* 0x080fe2000000080f */
[----:B------:R-:W-:Y:S01]  /*0840*/  FFMA R16, R21, R16, R28 ;  /* 0x0000001015107223 */ /* 0x000fe2000000001c */
[C-C-:B----4-:R-:W-:Y:S01]  /*0850*/  FADD R13, R10.reuse, -R25.reuse ;  /* 0x800000190a0d7221 */ /* 0x150fe20000000000 */
[----:B------:R-:W-:Y:S01]  /*0860*/  FADD R20, R10, R25 ;  /* 0x000000190a147221 */ /* 0x000fe20000000000 */
[C-C-:B------:R-:W-:Y:S01]  /*0870*/  FADD R10, R11.reuse, -R22.reuse ;  /* 0x800000160b0a7221 */ /* 0x140fe20000000000 */
[----:B------:R-:W-:Y:S01]  /*0880*/  FADD R21, R11, R22 ;  /* 0x000000160b157221 */ /* 0x000fe20000000000 */
[C-C-:B------:R-:W-:Y:S01]  /*0890*/  FADD R11, R6.reuse, -R23.reuse ;  /* 0x80000017060b7221 */ /* 0x140fe20000000000 */
[----:B------:R-:W-:Y:S01]  /*08a0*/  FADD R22, R6, R23 ;  /* 0x0000001706167221 */ /* 0x000fe20000000000 */
[C-C-:B------:R-:W-:Y:S01]  /*08b0*/  FADD R6, R7.reuse, -R24.reuse ;  /* 0x8000001807067221 */ /* 0x140fe20000000000 */
[----:B------:R-:W-:Y:S01]  /*08c0*/  FADD R23, R7, R24 ;  /* 0x0000001807177221 */ /* 0x000fe20000000000 */
[----:B------:R-:W-:Y:S01]  /*08d0*/  FADD R25, R5, R18 ;  /* 0x0000001205197221 */ /* 0x000fe20000000000 */
[C-C-:B------:R-:W-:Y:S01]  /*08e0*/  FADD R7, R4.reuse, -R19.reuse ;  /* 0x8000001304077221 */ /* 0x140fe20000000000 */
[----:B------:R-:W-:Y:S01]  /*08f0*/  FADD R19, R4, R19 ;  /* 0x0000001304137221 */ /* 0x000fe20000000000 */
[----:B------:R-:W-:Y:S01]  /*0900*/  FMUL R26, R17, 0.25 ;  /* 0x3e800000111a7820 */ /* 0x000fe20000400000 */
[----:B-1----:R-:W-:-:S02]  /*0910*/  FMUL R4, R25, R12 ;  /* 0x0000000c19047220 */ /* 0x002fc40000400000 */
[C---:B------:R-:W-:Y:S01]  /*0920*/  FMUL R24, R19.reuse, R12 ;  /* 0x0000000c13187220 */ /* 0x040fe20000400000 */
[----:B------:R-:W-:Y:S01]  /*0930*/  FMUL.RZ R26, R26, 0.15915493667125701904 ;  /* 0x3e22f9831a1a7820 */ /* 0x000fe2000040c000 */
[-C--:B--2---:R-:W-:Y:S01]  /*0940*/  FFMA R27, R19, R14.reuse, -R4 ;  /* 0x0000000e131b7223 */ /* 0x084fe20000000804 */
[----:B------:R-:W-:Y:S01]  /*0950*/  FADD R19, R5, -R18 ;  /* 0x8000001205137221 */ /* 0x000fe20000000000 */
[----:B------:R-:W-:Y:S02]  /*0960*/  FFMA R18, R25, R14, R24 ;  /* 0x0000000e19127223 */ /* 0x000fe40000000018 */
[----:B------:R-:W1:Y:S01]  /*0970*/  MUFU.SIN R24, R26 ;  /* 0x0000001a00187308 */ /* 0x000e620000000400 */
[----:B------:R-:W-:Y:S01]  /*0980*/  FADD R17, R20, -R27 ;  /* 0x8000001b14117221 */ /* 0x000fe20000000000 */
[----:B0-----:R-:W-:Y:S01]  /*0990*/  FADD R5, R2, R15 ;  /* 0x0000000f02057221 */ /* 0x001fe20000000000 */
[----:B------:R-:W-:Y:S01]  /*09a0*/  FADD R4, R20, R27 ;  /* 0x0000001b14047221 */ /* 0x000fe20000000000 */
[C-C-:B------:R-:W-:Y:S01]  /*09b0*/  FADD R20, R21.reuse, -R18.reuse ;  /* 0x8000001215147221 */ /* 0x140fe20000000000 */
[----:B------:R-:W-:Y:S01]  /*09c0*/  FADD R25, R21, R18 ;  /* 0x0000001215197221 */ /* 0x000fe20000000000 */
[----:B------:R-:W-:Y:S01]  /*09d0*/  FADD R27, R3, R16 ;  /* 0x00000010031b7221 */ /* 0x000fe20000000000 */
[-C--:B------:R-:W-:Y:S01]  /*09e0*/  FMUL R18, R5, R12.reuse ;  /* 0x0000000c05127220 */ /* 0x080fe20000400000 */
[----:B------:R-:W0:Y:S02]  /*09f0*/  MUFU.COS R21, R26 ;  /* 0x0000001a00157308 */ /* 0x000e240000000000 */
[C---:B------:R-:W-:Y:S01]  /*0a00*/  FMUL R28, R27.reuse, R12 ;  /* 0x0000000c1b1c7220 */ /* 0x040fe20000400000 */
[----:B------:R-:W-:Y:S01]  /*0a10*/  FFMA R18, R27, R14, R18 ;  /* 0x0000000e1b127223 */ /* 0x000fe20000000012 */
[----:B------:R-:W-:-:S02]  /*0a20*/  FADD R15, R2, -R15 ;  /* 0x8000000f020f7221 */ /* 0x000fc40000000000 */
[----:B------:R-:W-:Y:S01]  /*0a30*/  FFMA R5, R5, R14, -R28 ;  /* 0x0000000e05057223 */ /* 0x000fe2000000081c */
[----:B------:R-:W-:Y:S01]  /*0a40*/  FADD R2, R23, R18 ;  /* 0x0000001217027221 */ /* 0x000fe20000000000 */
[----:B------:R-:W-:Y:S02]  /*0a50*/  FADD R3, R3, -R16 ;  /* 0x8000001003037221 */ /* 0x000fe40000000000 */
[C-C-:B------:R-:W-:Y:S01]  /*0a60*/  FADD R16, R22.reuse, -R5.reuse ;  /* 0x8000000516107221 */ /* 0x140fe20000000000 */
[----:B------:R-:W-:Y:S01]  /*0a70*/  FADD R5, R22, R5 ;  /* 0x0000000516057221 */ /* 0x000fe20000000000 */
[----:B-1----:R-:W-:-:S04]  /*0a80*/  FMUL R22, R2, R24 ;  /* 0x0000001802167220 */ /* 0x002fc80000400000 */
[CC--:B0-----:R-:W-:Y:S01]  /*0a90*/  FFMA R27, R5.reuse, R21.reuse, -R22 ;  /* 0x00000015051b7223 */ /* 0x0c1fe20000000816 */
[-C--:B------:R-:W-:Y:S01]  /*0aa0*/  FMUL R5, R5, R24.reuse ;  /* 0x0000001805057220 */ /* 0x080fe20000400000 */
[----:B------:R-:W-:Y:S01]  /*0ab0*/  FADD R23, R23, -R18 ;  /* 0x8000001217177221 */ /* 0x000fe20000000000 */
[----:B------:R-:W-:Y:S02]  /*0ac0*/  SHF.L.U32 R18, R8, 0x3, RZ ;  /* 0x0000000308127819 */ /* 0x000fe400000006ff */
[-C--:B------:R-:W-:Y:S01]  /*0ad0*/  FFMA R26, R2, R21.reuse, R5 ;  /* 0x00000015021a7223 */ /* 0x080fe20000000005 */
[----:B------:R-:W-:Y:S01]  /*0ae0*/  LOP3.LUT R5, R9, 0xfe00, RZ, 0xc0, !PT ;  /* 0x0000fe0009057812 */ /* 0x000fe200078ec0ff */
[-C--:B------:R-:W-:Y:S01]  /*0af0*/  FMUL R28, R16, R21.reuse ;  /* 0x00000015101c7220 */ /* 0x080fe20000400000 */
[C-C-:B------:R-:W-:Y:S01]  /*0b00*/  FADD R2, R4.reuse, -R27.reuse ;  /* 0x8000001b04027221 */ /* 0x140fe20000000000 */
[----:B------:R-:W-:Y:S01]  /*0b10*/  FADD R4, R4, R27 ;  /* 0x0000001b04047221 */ /* 0x000fe20000000000 */
[----:B------:R-:W-:Y:S01]  /*0b20*/  LOP3.LUT R22, R5, 0x38, R18, 0xf8, !PT ;  /* 0x0000003805167812 */ /* 0x000fe200078ef812 */
[----:B------:R-:W-:Y:S01]  /*0b30*/  FMUL R27, R23, R21 ;  /* 0x00000015171b7220 */ /* 0x000fe20000400000 */
[----:B------:R-:W-:Y:S01]  /*0b40*/  FADD R5, R25, R26 ;  /* 0x0000001a19057221 */ /* 0x000fe20000000000 */
[----:B------:R-:W-:Y:S01]  /*0b50*/  BAR.SYNC.DEFER_BLOCKING 0x0 ;  /* 0x0000000000007b1d */ /* 0x000fe20000010000 */
[----:B------:R-:W-:Y:S01]  /*0b60*/  FFMA R23, R23, R24, -R28 ;  /* 0x0000001817177223 */ /* 0x000fe2000000081c */
[----:B------:R-:W-:-:S04]  /*0b70*/  FMUL R28, R19, R14 ;  /* 0x0000000e131c7220 */ /* 0x000fc80000400000 */
[C---:B------:R-:W-:Y:S01]  /*0b80*/  FFMA R28, R7.reuse, R12, R28 ;  /* 0x0000000c071c7223 */ /* 0x040fe2000000001c */
[----:B------:R-:W-:Y:S01]  /*0b90*/  FMUL R7, R7, R14 ;  /* 0x0000000e07077220 */ /* 0x000fe20000400000 */
[----:B------:R-:W-:Y:S01]  /*0ba0*/  FFMA R16, R16, R24, R27 ;  /* 0x0000001810107223 */ /* 0x000fe2000000001b */
[----:B------:R-:W-:Y:S02]  /*0bb0*/  FMUL R27, R24, 0.70710676908493041992 ;  /* 0x3f3504f3181b7820 */ /* 0x000fe40000400000 */
[----:B------:R-:W-:Y:S02]  /*0bc0*/  FFMA R19, R19, R12, -R7 ;  /* 0x0000000c13137223 */ /* 0x000fe40000000807 */
[C-C-:B------:R-:W-:Y:S01]  /*0bd0*/  FFMA R24, R21.reuse, 0.70710676908493041992, R27.reuse ;  /* 0x3f3504f315187823 */ /* 0x140fe2000000001b */
[----:B------:R-:W-:Y:S01]  /*0be0*/  FFMA R21, R21, -0.70710676908493041992, R27 ;  /* 0xbf3504f315157823 */ /* 0x000fe2000000001b */
[----:B------:R0:W-:Y:S01]  /*0bf0*/  STS.64 [R22+UR4], R4 ;  /* 0x0000000416007988 */ /* 0x0001e20008000a04 */
[----:B------:R-:W-:Y:S01]  /*0c00*/  FADD R7, R13, -R28 ;  /* 0x8000001c0d077221 */ /* 0x000fe20000000000 */
[-C--:B0-----:R-:W-:Y:S01]  /*0c10*/  FMUL R4, R15, R14.reuse ;  /* 0x0000000e0f047220 */ /* 0x081fe20000400000 */
[----:B------:R-:W-:-:S03]  /*0c20*/  FMUL R14, R3, R14 ;  /* 0x0000000e030e7220 */ /* 0x000fc60000400000 */
[-C--:B------:R-:W-:Y:S01]  /*0c30*/  FFMA R3, R3, R12.reuse, -R4 ;  /* 0x0000000c03037223 */ /* 0x080fe20000000804 */
[----:B------:R-:W-:Y:S01]  /*0c40*/  FFMA R4, R15, R12, R14 ;  /* 0x0000000c0f047223 */ /* 0x000fe2000000000e */
[C-C-:B------:R-:W-:Y:S01]  /*0c50*/  FADD R12, R10.reuse, -R19.reuse ;  /* 0x800000130a0c7221 */ /* 0x140fe20000000000 */
[----:B------:R-:W-:Y:S01]  /*0c60*/  FADD R14, R10, R19 ;  /* 0x000000130a0e7221 */ /* 0x000fe20000000000 */
[C-C-:B------:R-:W-:Y:S01]  /*0c70*/  FADD R15, R6.reuse, R3.reuse ;  /* 0x00000003060f7221 */ /* 0x140fe20000000000 */
[----:B------:R-:W-:Y:S01]  /*0c80*/  FADD R5, R11, R4 ;  /* 0x000000040b057221 */ /* 0x000fe20000000000 */
[----:B------:R-:W-:Y:S01]  /*0c90*/  FADD R10, R6, -R3 ;  /* 0x80000003060a7221 */ /* 0x000fe20000000000 */
[----:B------:R-:W-:Y:S01]  /*0ca0*/  FADD R13, R13, R28 ;  /* 0x0000001c0d0d7221 */ /* 0x000fe20000000000 */
[----:B------:R-:W-:Y:S01]  /*0cb0*/  FADD R11, R11, -R4 ;  /* 0x800000040b0b7221 */ /* 0x000fe20000000000 */
[-C--:B------:R-:W-:Y:S01]  /*0cc0*/  FMUL R4, R15, R21.reuse ;  /* 0x000000150f047220 */ /* 0x080fe20000400000 */
[-C--:B------:R-:W-:Y:S01]  /*0cd0*/  FMUL R28, R5, R21.reuse ;  /* 0x00000015051c7220 */ /* 0x080fe20000400000 */
[----:B------:R-:W-:Y:S01]  /*0ce0*/  FADD R3, R25, -R26 ;  /* 0x8000001a19037221 */ /* 0x000fe20000000000 */
[-C--:B------:R-:W-:Y:S01]  /*0cf0*/  FMUL R26, R10, R24.reuse ;  /* 0x000000180a1a7220 */ /* 0x080fe20000400000 */
[-C--:B------:R-:W-:Y:S01]  /*0d00*/  FMUL R19, R11, R24.reuse ;  /* 0x000000180b137220 */ /* 0x080fe20000400000 */
[-C--:B------:R-:W-:Y:S01]  /*0d10*/  FFMA R6, R5, R24.reuse, -R4 ;  /* 0x0000001805067223 */ /* 0x080fe20000000804 */
[----:B------:R-:W-:Y:S01]  /*0d20*/  FFMA R15, R15, R24, R28 ;  /* 0x000000180f0f7223 */ /* 0x000fe2000000001c */
[-C--:B------:R-:W-:Y:S01]  /*0d30*/  FFMA R24, R11, R21.reuse, R26 ;  /* 0x000000150b187223 */ /* 0x080fe2000000001a */
[----:B------:R-:W-:Y:S01]  /*0d40*/  FADD R5, R20, R23 ;  /* 0x0000001714057221 */ /* 0x000fe20000000000 */
[----:B------:R-:W-:Y:S01]  /*0d50*/  FFMA R19, R10, R21, -R19 ;  /* 0x000000150a137223 */ /* 0x000fe20000000813 */
[----:B------:R-:W-:Y:S01]  /*0d60*/  FADD R11, R20, -R23 ;  /* 0x80000017140b7221 */ /* 0x000fe20000000000 */
[C-C-:B------:R-:W-:Y:S01]  /*0d70*/  FADD R20, R13.reuse, -R6.reuse ;  /* 0x800000060d147221 */ /* 0x140fe20000000000 */
[----:B------:R-:W-:Y:S01]  /*0d80*/  FADD R26, R13, R6 ;  /* 0x000000060d1a7221 */ /* 0x000fe20000000000 */
[C-C-:B------:R-:W-:Y:S01]  /*0d90*/  FADD R6, R7.reuse, -R24.reuse ;  /* 0x8000001807067221 */ /* 0x140fe20000000000 */
[----:B------:R-:W-:Y:S01]  /*0da0*/  FADD R24, R7, R24 ;  /* 0x0000001807187221 */ /* 0x000fe20000000000 */
[C-C-:B------:R-:W-:Y:S01]  /*0db0*/  FADD R4, R17.reuse, R16.reuse ;  /* 0x0000001011047221 */ /* 0x140fe20000000000 */
[----:B------:R-:W-:Y:S01]  /*0dc0*/  FADD R10, R17, -R16 ;  /* 0x80000010110a7221 */ /* 0x000fe20000000000 */
[C-C-:B------:R-:W-:Y:S01]  /*0dd0*/  FADD R21, R14.reuse, -R15.reuse ;  /* 0x8000000f0e157221 */ /* 0x140fe20000000000 */
[----:B------:R-:W-:Y:S01]  /*0de0*/  FADD R27, R14, R15 ;  /* 0x0000000f0e1b7221 */ /* 0x000fe20000000000 */
[C-C-:B------:R-:W-:Y:S01]  /*0df0*/  FADD R25, R12.reuse, R19.reuse ;  /* 0x000000130c197221 */ /* 0x140fe20000000000 */
[----:B------:R-:W-:Y:S01]  /*0e00*/  FADD R7, R12, -R19 ;  /* 0x800000130c077221 */ /* 0x000fe20000000000 */
[----:B------:R0:W-:Y:S04]  /*0e10*/  STS.64 [R22+UR4+0x100], R2 ;  /* 0x0001000216007988 */ /* 0x0001e80008000a04 */
[----:B------:R-:W-:Y:S04]  /*0e20*/  STS.64 [R22+UR4+0x80], R4 ;  /* 0x0000800416007988 */ /* 0x000fe80008000a04 */
[----:B------:R-:W-:Y:S04]  /*0e30*/  STS.64 [R22+UR4+0x180], R10 ;  /* 0x0001800a16007988 */ /* 0x000fe80008000a04 */
[----:B------:R1:W-:Y:S04]  /*0e40*/  STS.64 [R22+UR4+0x40], R26 ;  /* 0x0000401a16007988 */ /* 0x0003e80008000a04 */
[----:B------:R2:W-:Y:S04]  /*0e50*/  STS.64 [R22+UR4+0x140], R20 ;  /* 0x0001401416007988 */ /* 0x0005e80008000a04 */
[----:B------:R3:W-:Y:S04]  /*0e60*/  STS.64 [R22+UR4+0xc0], R24 ;  /* 0x0000c01816007988 */ /* 0x0007e80008000a04 */
[----:B------:R-:W-:Y:S01]  /*0e70*/  STS.64 [R22+UR4+0x1c0], R6 ;  /* 0x0001c00616007988 */ /* 0x000fe20008000a04 */
[----:B------:R-:W-:Y:S01]  /*0e80*/  BAR.SYNC.DEFER_BLOCKING 0x0 ;  /* 0x0000000000007b1d */ /* 0x000fe20000010000 */
[----:B0-----:R-:W-:-:S04]  /*0e90*/  LOP3.LUT R2, R8, 0x3f, RZ, 0xc0, !PT ;  /* 0x0000003f08027812 */ /* 0x001fc800078ec0ff */
[----:B------:R-:W-:Y:S01]  /*0ea0*/  I2FP.F32.U32 R2, R2 ;  /* 0x0000000200027245 */ /* 0x000fe20000201000 */
[----:B------:R-:W0:Y:S04]  /*0eb0*/  LDS.64 R16, [R0+0x8000] ;  /* 0x0080000000107984 */ /* 0x000e280000000a00 */
[----:B------:R-:W4:Y:S01]  /*0ec0*/  LDS.64 R14, [R0+0xa000] ;  /* 0x00a00000000e7984 */ /* 0x000f220000000a00 */
[----:B------:R-:W-:-:S03]  /*0ed0*/  FMUL R19, R2, -0.049087386578321456909 ;  /* 0xbd490fdb02137820 */ /* 0x000fc60000400000 */
[----:B------:R-:W5:Y:S01]  /*0ee0*/  LDS.64 R4, [R0+0xc000] ;  /* 0x00c0000000047984 */ /* 0x000f620000000a00 */
[----:B-1----:R-:W-:-:S03]  /*0ef0*/  FMUL.RZ R26, R19, 0.15915493667125701904 ;  /* 0x3e22f983131a7820 */ /* 0x002fc6000040c000 */
[----:B------:R-:W1:Y:S01]  /*0f00*/  LDS.64 R2, [R0+0xe000] ;  /* 0x00e0000000027984 */ /* 0x000e620000000a00 */
[----:B--2---:R-:W0:Y:S03]  /*0f10*/  MUFU.SIN R20, R26 ;  /* 0x0000001a00147308 */ /* 0x004e260000000400 */
[----:B------:R-:W2:Y:S04]  /*0f20*/  LDS.64 R6, [R0] ;  /* 0x0000000000067984 */ /* 0x000ea80000000a00 */
[----:B------:R-:W2:Y:S01]  /*0f30*/  LDS.64 R12, [R0+0x4000] ;  /* 0x00400000000c7984 */ /* 0x000ea20000000a00 */
[----:B------:R-:W0:Y:S03]  /*0f40*/  MUFU.COS R21, R26 ;  /* 0x0000001a00157308 */ /* 0x000e260000000000 */
[----:B------:R-:W2:Y:S01]  /*0f50*/  LDS.64 R10, [R0+0x2000] ;  /* 0x00200000000a7984 */ /* 0x000ea20000000a00 */
[----:B---3--:R-:W-:Y:S01]  /*0f60*/  FMUL R24, R19, 0.5 ;  /* 0x3f00000013187820 */ /* 0x008fe20000400000 */
[-C--:B0-----:R-:W-:Y:S01]  /*0f70*/  FMUL R23, R17, R20.reuse ;  /* 0x0000001411177220 */ /* 0x081fe20000400000 */
[----:B------:R-:W-:-:S03]  /*0f80*/  FMUL R22, R16, R20 ;  /* 0x0000001410167220 */ /* 0x000fc60000400000 */
[-C--:B------:R-:W-:Y:S01]  /*0f90*/  FFMA R23, R16, R21.reuse, -R23 ;  /* 0x0000001510177223 */ /* 0x080fe20000000817 */
[----:B------:R-:W-:Y:S01]  /*0fa0*/  FFMA R16, R17, R21, R22 ;  /* 0x0000001511107223 */ /* 0x000fe20000000016 */
[-C--:B----4-:R-:W-:Y:S01]  /*0fb0*/  FMUL R17, R15, R20.reuse ;  /* 0x000000140f117220 */ /* 0x090fe20000400000 */
[----:B------:R-:W-:-:S03]  /*0fc0*/  FMUL R22, R14, R20 ;  /* 0x000000140e167220 */ /* 0x000fc60000400000 */
[-C--:B------:R-:W-:Y:S01]  /*0fd0*/  FFMA R17, R14, R21.reuse, -R17 ;  /* 0x000000150e117223 */ /* 0x080fe20000000811 */
[-C--:B------:R-:W-:Y:S02]  /*0fe0*/  FFMA R22, R15, R21.reuse, R22 ;  /* 0x000000150f167223 */ /* 0x080fe40000000016 */
[----:B------:R-:W0:Y:S01]  /*0ff0*/  LDS.64 R14, [R0+0x6000] ;  /* 0x00600000000e7984 */ /* 0x000e220000000a00 */
[-C--:B-----5:R-:W-:Y:S01]  /*1000*/  FMUL R25, R5, R20.reuse ;  /* 0x0000001405197220 */ /* 0x0a0fe20000400000 */
[-C--:B------:R-:W-:Y:S01]  /*1010*/  FMUL R26, R4, R20.reuse ;  /* 0x00000014041a7220 */ /* 0x080fe20000400000 */
[----:B------:R-:W-:Y:S01]  /*1020*/  FMUL.RZ R24, R24, 0.15915493667125701904 ;  /* 0x3e22f98318187820 */ /* 0x000fe2000040c000 */
[-C--:B-1----:R-:W-:Y:S01]  /*1030*/  FMUL R27, R3, R20.reuse ;  /* 0x00000014031b7220 */ /* 0x082fe20000400000 */
[-C--:B------:R-:W-:Y:S01]  /*1040*/  FFMA R25, R4, R21.reuse, -R25 ;  /* 0x0000001504197223 */ /* 0x080fe20000000819 */
[-C--:B------:R-:W-:Y:S01]  /*1050*/  FFMA R4, R5, R21.reuse, R26 ;  /* 0x0000001505047223 */ /* 0x080fe2000000001a */
[----:B------:R-:W-:Y:S01]  /*1060*/  FMUL R20, R2, R20 ;  /* 0x0000001402147220 */ /* 0x000fe20000400000 */
[----:B------:R-:W1:Y:S03]  /*1070*/  MUFU.SIN R5, R24 ;  /* 0x0000001800057308 */ /* 0x000e660000000400 */
[----:B------:R-:W-:-:S05]  /*1080*/  FFMA R20, R3, R21, R20 ;  /* 0x0000001503147223 */ /* 0x000fca0000000014 */
[----:B------:R3:W4:Y:S01]  /*1090*/  MUFU.COS R3, R24 ;  /* 0x0000001800037308 */ /* 0x0007220000000000 */
[----:B------:R-:W-:Y:S01]  /*10a0*/  FFMA R27, R2, R21, -R27 ;  /* 0x00000015021b7223 */ /* 0x000fe2000000081b */
[C-C-:B--2---:R-:W-:Y:S01]  /*10b0*/  FADD R2, R6.reuse, -R23.reuse ;  /* 0x8000001706027221 */ /* 0x144fe20000000000 */
[----:B------:R-:W-:Y:S01]  /*10c0*/  FADD R23, R6, R23 ;  /* 0x0000001706177221 */ /* 0x000fe20000000000 */
[----:B------:R-:W-:Y:S01]  /*10d0*/  FADD R26, R13, R4 ;  /* 0x000000040d1a7221 */ /* 0x000fe20000000000 */
[C-C-:B------:R-:W-:Y:S01]  /*10e0*/  FADD R6, R7.reuse, -R16.reuse ;  /* 0x8000001007067221 */ /* 0x140fe20000000000 */
[----:B------:R-:W-:Y:S01]  /*10f0*/  FADD R16, R7, R16 ;  /* 0x0000001007107221 */ /* 0x000fe20000000000 */
[C-C-:B------:R-:W-:Y:S01]  /*1100*/  FADD R7, R10.reuse, -R17.reuse ;  /* 0x800000110a077221 */ /* 0x140fe20000000000 */
[----:B------:R-:W-:Y:S01]  /*1110*/  FADD R17, R10, R17 ;  /* 0x000000110a117221 */ /* 0x000fe20000000000 */
[--C-:B---3--:R-:W-:Y:S01]  /*1120*/  FADD R24, R12, R25.reuse ;  /* 0x000000190c187221 */ /* 0x108fe20000000000 */
[----:B-1----:R-:W-:Y:S01]  /*1130*/  FMUL R21, R26, R5 ;  /* 0x000000051a157220 */ /* 0x002fe20000400000 */
[C-C-:B------:R-:W-:Y:S01]  /*1140*/  FADD R10, R11.reuse, -R22.reuse ;  /* 0x800000160b0a7221 */ /* 0x140fe20000000000 */
[----:B------:R-:W-:Y:S01]  /*1150*/  FADD R11, R11, R22 ;  /* 0x000000160b0b7221 */ /* 0x000fe20000000000 */
[----:B------:R-:W-:Y:S01]  /*1160*/  FADD R22, R12, -R25 ;  /* 0x800000190c167221 */ /* 0x000fe20000000000 */
[C---:B----4-:R-:W-:Y:S01]  /*1170*/  FFMA R12, R24.reuse, R3, -R21 ;  /* 0x00000003180c7223 */ /* 0x050fe20000000815 */
[----:B------:R-:W-:Y:S01]  /*1180*/  FMUL R21, R24, R5 ;  /* 0x0000000518157220 */ /* 0x000fe20000400000 */
[----:B------:R-:W-:Y:S01]  /*1190*/  FADD R24, R13, -R4 ;  /* 0x800000040d187221 */ /* 0x000fe20000000000 */
[----:B------:R-:W-:-:S02]  /*11a0*/  FMUL R4, R19, 0.25 ;  /* 0x3e80000013047820 */ /* 0x000fc40000400000 */
[----:B------:R-:W-:Y:S02]  /*11b0*/  FFMA R13, R26, R3, R21 ;  /* 0x000000031a0d7223 */ /* 0x000fe40000000015 */
[----:B------:R-:W-:Y:S02]  /*11c0*/  FMUL.RZ R4, R4, 0.15915493667125701904 ;  /* 0x3e22f98304047820 */ /* 0x000fe4000040c000 */
[C-C-:B------:R-:W-:Y:S01]  /*11d0*/  FADD R21, R16.reuse, -R13.reuse ;  /* 0x8000000d10157221 */ /* 0x140fe20000000000 */
[----:B------:R-:W-:Y:S01]  /*11e0*/  FADD R16, R16, R13 ;  /* 0x0000000d10107221 */ /* 0x000fe20000000000 */
[----:B0-----:R-:W-:Y:S01]  /*11f0*/  FADD R13, R15, R20 ;  /* 0x000000140f0d7221 */ /* 0x001fe20000000000 */
[C-C-:B------:R-:W-:Y:S01]  /*1200*/  FADD R19, R23.reuse, -R12.reuse ;  /* 0x8000000c17137221 */ /* 0x140fe20000000000 */
[----:B------:R-:W-:Y:S01]  /*1210*/  FADD R12, R23, R12 ;  /* 0x0000000c170c7221 */ /* 0x000fe20000000000 */
[C-C-:B------:R-:W-:Y:S01]  /*1220*/  FADD R26, R14.reuse, -R27.reuse ;  /* 0x8000001b0e1a7221 */ /* 0x140fe20000000000 */
[----:B------:R-:W-:Y:S01]  /*1230*/  FADD R27, R14, R27 ;  /* 0x0000001b0e1b7221 */ /* 0x000fe20000000000 */
[----:B------:R-:W0:Y:S01]  /*1240*/  MUFU.SIN R23, R4 ;  /* 0x0000000400177308 */ /* 0x000e220000000400 */
[----:B------:R-:W-:-:S04]  /*1250*/  FMUL R28, R13, R5 ;  /* 0x000000050d1c7220 */ /* 0x000fc80000400000 */
[C---:B------:R-:W-:Y:S01]  /*1260*/  FFMA R28, R27.reuse, R3, -R28 ;  /* 0x000000031b1c7223 */ /* 0x040fe2000000081c */
[----:B------:R-:W-:Y:S02]  /*1270*/  FMUL R27, R27, R5 ;  /* 0x000000051b1b7220 */ /* 0x000fe40000400000 */
[----:B------:R-:W1:Y:S02]  /*1280*/  MUFU.COS R14, R4 ;  /* 0x00000004000e7308 */ /* 0x000e640000000000 */
[----:B------:R-:W-:Y:S01]  /*1290*/  FFMA R13, R13, R3, R27 ;  /* 0x000000030d0d7223 */ /* 0x000fe2000000001b */
[----:B------:R-:W-:Y:S01]  /*12a0*/  FADD R20, R15, -R20 ;  /* 0x800000140f147221 */ /* 0x000fe20000000000 */
[--C-:B------:R-:W-:Y:S02]  /*12b0*/  FADD R25, R17, -R28.reuse ;  /* 0x8000001c11197221 */ /* 0x100fe40000000000 */
[----:B------:R-:W-:Y:S01]  /*12c0*/  FADD R15, R11, R13 ;  /* 0x0000000d0b0f7221 */ /* 0x000fe20000000000 */
[----:B------:R-:W-:-:S03]  /*12d0*/  FADD R28, R17, R28 ;  /* 0x0000001c111c7221 */ /* 0x000fc60000000000 */
[-C--:B0-----:R-:W-:Y:S01]  /*12e0*/  FMUL R17, R15, R23.reuse ;  /* 0x000000170f117220 */ /* 0x081fe20000400000 */
[----:B------:R-:W-:-:S03]  /*12f0*/  FMUL R27, R28, R23 ;  /* 0x000000171c1b7220 */ /* 0x000fc60000400000 */
[----:B-1----:R-:W-:Y:S01]  /*1300*/  FFMA R17, R28, R14, -R17 ;  /* 0x0000000e1c117223 */ /* 0x002fe20000000811 */
[----:B------:R-:W-:-:S03]  /*1310*/  FADD R28, R11, -R13 ;  /* 0x8000000d0b1c7221 */ /* 0x000fc60000000000 */
[C-C-:B------:R-:W-:Y:S01]  /*1320*/  FADD R4, R12.reuse, -R17.reuse ;  /* 0x800000110c047221 */ /* 0x140fe20000000000 */
[----:B------:R-:W-:Y:S01]  /*1330*/  FADD R12, R12, R17 ;  /* 0x000000110c0c7221 */ /* 0x000fe20000000000 */
[-C--:B------:R-:W-:Y:S01]  /*1340*/  FMUL R17, R28, R14.reuse ;  /* 0x0000000e1c117220 */ /* 0x080fe20000400000 */
[-C--:B------:R-:W-:Y:S01]  /*1350*/  FFMA R15, R15, R14.reuse, R27 ;  /* 0x0000000e0f0f7223 */ /* 0x080fe2000000001b */
[----:B------:R-:W-:Y:S01]  /*1360*/  LOP3.LUT R11, R9, 0xf000, RZ, 0xc0, !PT ;  /* 0x0000f000090b7812 */ /* 0x000fe200078ec0ff */
[C---:B------:R-:W-:Y:S01]  /*1370*/  FMUL R27, R25.reuse, R14 ;  /* 0x0000000e191b7220 */ /* 0x040fe20000400000 */
[----:B------:R-:W-:Y:S01]  /*1380*/  FFMA R17, R25, R23, R17 ;  /* 0x0000001719117223 */ /* 0x000fe20000000011 */
[----:B------:R-:W-:Y:S01]  /*1390*/  FMUL R25, R24, R3 ;  /* 0x0000000318197220 */ /* 0x000fe20000400000 */
[----:B------:R-:W-:Y:S01]  /*13a0*/  LOP3.LUT R11, R11, 0x1f8, R18, 0xf8, !PT ;  /* 0x000001f80b0b7812 */ /* 0x000fe200078ef812 */
[----:B------:R-:W-:Y:S01]  /*13b0*/  FADD R13, R16, R15 ;  /* 0x0000000f100d7221 */ /* 0x000fe20000000000 */
[----:B------:R-:W-:Y:S01]  /*13c0*/  BAR.SYNC.DEFER_BLOCKING 0x0 ;  /* 0x0000000000007b1d */ /* 0x000fe20000010000 */
[----:B------:R-:W-:Y:S01]  /*13d0*/  FFMA R28, R28, R23, -R27 ;  /* 0x000000171c1c7223 */ /* 0x000fe2000000081b */
[----:B------:R-:W-:Y:S01]  /*13e0*/  FMUL R27, R23, 0.70710676908493041992 ;  /* 0x3f3504f3171b7820 */ /* 0x000fe20000400000 */
[C---:B------:R-:W-:Y:S01]  /*13f0*/  FFMA R25, R22.reuse, R5, R25 ;  /* 0x0000000516197223 */ /* 0x040fe20000000019 */
[----:B------:R-:W-:-:S02]  /*1400*/  FMUL R23, R22, R3 ;  /* 0x0000000316177220 */ /* 0x000fc40000400000 */
[C-C-:B------:R-:W-:Y:S01]  /*1410*/  FFMA R22, R14.reuse, 0.70710676908493041992, R27.reuse ;  /* 0x3f3504f30e167823 */ /* 0x140fe2000000001b */
[----:B------:R-:W-:Y:S01]  /*1420*/  FFMA R14, R14, -0.70710676908493041992, R27 ;  /* 0xbf3504f30e0e7823 */ /* 0x000fe2000000001b */
[----:B------:R-:W-:Y:S01]  /*1430*/  FMUL R27, R26, R3 ;  /* 0x000000031a1b7220 */ /* 0x000fe20000400000 */
[----:B------:R-:W-:Y:S01]  /*1440*/  FFMA R23, R24, R5, -R23 ;  /* 0x0000000518177223 */ /* 0x000fe20000000817 */
[----:B------:R0:W-:Y:S02]  /*1450*/  STS.64 [R11+UR4], R12 ;  /* 0x0000000c0b007988 */ /* 0x0001e40008000a04 */
[C-C-:B0-----:R-:W-:Y:S01]  /*1460*/  FADD R12, R2.reuse, -R25.reuse ;  /* 0x80000019020c7221 */ /* 0x141fe20000000000 */
[----:B------:R-:W-:Y:S01]  /*1470*/  FADD R13, R2, R25 ;  /* 0x00000019020d7221 */ /* 0x000fe20000000000 */
[C---:B------:R-:W-:Y:S01]  /*1480*/  FMUL R25, R20.reuse, R3 ;  /* 0x0000000314197220 */ /* 0x040fe20000400000 */
[----:B------:R-:W-:-:S03]  /*1490*/  FFMA R3, R20, R5, -R27 ;  /* 0x0000000514037223 */ /* 0x000fc6000000081b */
[----:B------:R-:W-:Y:S01]  /*14a0*/  FFMA R26, R26, R5, R25 ;  /* 0x000000051a1a7223 */ /* 0x000fe20000000019 */
[----:B------:R-:W-:-:S03]  /*14b0*/  FADD R27, R10, R3 ;  /* 0x000000030a1b7221 */ /* 0x000fc60000000000 */
[C-C-:B------:R-:W-:Y:S01]  /*14c0*/  FADD R5, R7.reuse, R26.reuse ;  /* 0x0000001a07057221 */ /* 0x140fe20000000000 */
[----:B------:R-:W-:Y:S01]  /*14d0*/  FADD R7, R7, -R26 ;  /* 0x8000001a07077221 */ /* 0x000fe20000000000 */
[-C--:B------:R-:W-:Y:S01]  /*14e0*/  FMUL R26, R27, R14.reuse ;  /* 0x0000000e1b1a7220 */ /* 0x080fe20000400000 */
[----:B------:R-:W-:Y:S01]  /*14f0*/  FADD R25, R10, -R3 ;  /* 0x800000030a197221 */ /* 0x000fe20000000000 */
[C---:B------:R-:W-:Y:S01]  /*1500*/  FMUL R2, R5.reuse, R14 ;  /* 0x0000000e05027220 */ /* 0x040fe20000400000 */
[C-C-:B------:R-:W-:Y:S01]  /*1510*/  FADD R20, R6.reuse, -R23.reuse ;  /* 0x8000001706147221 */ /* 0x140fe20000000000 */
[----:B------:R-:W-:Y:S01]  /*1520*/  FADD R23, R6, R23 ;  /* 0x0000001706177221 */ /* 0x000fe20000000000 */
[-C--:B------:R-:W-:Y:S01]  /*1530*/  FFMA R26, R5, R22.reuse, -R26 ;  /* 0x00000016051a7223 */ /* 0x080fe2000000081a */
[-C--:B------:R-:W-:Y:S01]  /*1540*/  FFMA R10, R27, R22.reuse, R2 ;  /* 0x000000161b0a7223 */ /* 0x080fe20000000002 */
[-C--:B------:R-:W-:Y:S01]  /*1550*/  FMUL R6, R25, R22.reuse ;  /* 0x0000001619067220 */ /* 0x080fe20000400000 */
[----:B------:R-:W-:Y:S01]  /*1560*/  FMUL R22, R7, R22 ;  /* 0x0000001607167220 */ /* 0x000fe20000400000 */
[----:B------:R-:W-:-:S02]  /*1570*/  FADD R5, R16, -R15 ;  /* 0x8000000f10057221 */ /* 0x000fc40000000000 */
[-C--:B------:R-:W-:Y:S01]  /*1580*/  FFMA R15, R7, R14.reuse, R6 ;  /* 0x0000000e070f7223 */ /* 0x080fe20000000006 */
[----:B------:R-:W-:Y:S01]  /*1590*/  FFMA R27, R25, R14, -R22 ;  /* 0x0000000e191b7223 */ /* 0x000fe20000000816 */
[C-C-:B------:R-:W-:Y:S01]  /*15a0*/  FADD R24, R13.reuse, -R26.reuse ;  /* 0x8000001a0d187221 */ /* 0x140fe20000000000 */
[----:B------:R-:W-:Y:S01]  /*15b0*/  FADD R22, R13, R26 ;  /* 0x0000001a0d167221 */ /* 0x000fe20000000000 */
[----:B------:R-:W-:Y:S01]  /*15c0*/  FADD R25, R23, -R10 ;  /* 0x8000000a17197221 */ /* 0x000fe20000000000 */
[----:B------:R-:W-:Y:S01]  /*15d0*/  FADD R26, R12, -R15 ;  /* 0x8000000f0c1a7221 */ /* 0x000fe20000000000 */
[----:B------:R-:W-:Y:S01]  /*15e0*/  FADD R13, R20, R27 ;  /* 0x0000001b140d7221 */ /* 0x000fe20000000000 */
[--C-:B------:R-:W-:Y:S01]  /*15f0*/  FADD R2, R19, R17.reuse ;  /* 0x0000001113027221 */ /* 0x100fe20000000000 */
[--C-:B------:R-:W-:Y:S01]  /*1600*/  FADD R3, R21, R28.reuse ;  /* 0x0000001c15037221 */ /* 0x100fe20000000000 */
[----:B------:R-:W-:Y:S01]  /*1610*/  FADD R6, R19, -R17 ;  /* 0x8000001113067221 */ /* 0x000fe20000000000 */
[----:B------:R-:W-:Y:S01]  /*1620*/  FADD R7, R21, -R28 ;  /* 0x8000001c15077221 */ /* 0x000fe20000000000 */
[----:B------:R-:W-:Y:S01]  /*1630*/  FADD R23, R23, R10 ;  /* 0x0000000a17177221 */ /* 0x000fe20000000000 */
[----:B------:R-:W-:Y:S01]  /*1640*/  FADD R12, R12, R15 ;  /* 0x0000000f0c0c7221 */ /* 0x000fe20000000000 */
[----:B------:R-:W-:Y:S01]  /*1650*/  FADD R27, R20, -R27 ;  /* 0x8000001b141b7221 */ /* 0x000fe20000000000 */
[----:B------:R-:W-:Y:S04]  /*1660*/  STS.64 [R11+UR4+0x800], R4 ;  /* 0x000800040b007988 */ /* 0x000fe80008000a04 */
[----:B------:R0:W-:Y:S04]  /*1670*/  STS.64 [R11+UR4+0x400], R2 ;  /* 0x000400020b007988 */ /* 0x0001e80008000a04 */
[----:B------:R-:W-:Y:S04]  /*1680*/  STS.64 [R11+UR4+0xc00], R6 ;  /* 0x000c00060b007988 */ /* 0x000fe80008000a04 */
[----:B------:R-:W-:Y:S04]  /*1690*/  STS.64 [R11+UR4+0x200], R22 ;  /* 0x000200160b007988 */ /* 0x000fe80008000a04 */
[----:B------:R1:W-:Y:S04]  /*16a0*/  STS.64 [R11+UR4+0xa00], R24 ;  /* 0x000a00180b007988 */ /* 0x0003e80008000a04 */
[----:B------:R-:W-:Y:S04]  /*16b0*/  STS.64 [R11+UR4+0x600], R12 ;  /* 0x0006000c0b007988 */ /* 0x000fe80008000a04 */
[----:B------:R-:W-:Y:S01]  /*16c0*/  STS.64 [R11+UR4+0xe00], R26 ;  /* 0x000e001a0b007988 */ /* 0x000fe20008000a04 */
[----:B------:R-:W-:Y:S01]  /*16d0*/  BAR.SYNC.DEFER_BLOCKING 0x0 ;  /* 0x0000000000007b1d */ /* 0x000fe20000010000 */
[----:B0-----:R-:W-:-:S04]  /*16e0*/  LOP3.LUT R2, R8, 0x1ff, RZ, 0xc0, !PT ;  /* 0x000001ff08027812 */ /* 0x001fc800078ec0ff */
[----:B------:R-:W-:Y:S01]  /*16f0*/  I2FP.F32.U32 R2, R2 ;  /* 0x0000000200027245 */ /* 0x000fe20000201000 */
[----:B------:R-:W0:Y:S04]  /*1700*/  LDS.64 R16, [R0+0x8000] ;  /* 0x0080000000107984 */ /* 0x000e280000000a00 */
[----:B------:R-:W2:Y:S01]  /*1710*/  LDS.64 R14, [R0+0xa000] ;  /* 0x00a00000000e7984 */ /* 0x000ea20000000a00 */
[----:B------:R-:W-:-:S03]  /*1720*/  FMUL R19, R2, -0.0061359233222901821136 ;  /* 0xbbc90fdb02137820 */ /* 0x000fc60000400000 */
[----:B------:R-:W3:Y:S01]  /*1730*/  LDS.64 R4, [R0+0xc000] ;  /* 0x00c0000000047984 */ /* 0x000ee20000000a00 */
[----:B-1----:R-:W-:-:S03]  /*1740*/  FMUL.RZ R24, R19, 0.15915493667125701904 ;  /* 0x3e22f98313187820 */ /* 0x002fc6000040c000 */
[----:B------:R-:W1:Y:S01]  /*1750*/  LDS.64 R6, [R0+0xe000] ;  /* 0x00e0000000067984 */ /* 0x000e620000000a00 */
[----:B------:R-:W0:Y:S03]  /*1760*/  MUFU.SIN R20, R24 ;  /* 0x0000001800147308 */ /* 0x000e260000000400 */
[----:B------:R-:W4:Y:S04]  /*1770*/  LDS.64 R2, [R0] ;  /* 0x0000000000027984 */ /* 0x000f280000000a00 */
[----:B------:R-:W5:Y:S01]  /*1780*/  LDS.64 R10, [R0+0x2000] ;  /* 0x00200000000a7984 */ /* 0x000f620000000a00 */
[----:B------:R-:W0:Y:S03]  /*1790*/  MUFU.COS R21, R24 ;  /* 0x0000001800157308 */ /* 0x000e260000000000 */
[----:B------:R-:W5:Y:S01]  /*17a0*/  LDS.64 R12, [R0+0x4000] ;  /* 0x00400000000c7984 */ /* 0x000f620000000a00 */
[----:B------:R-:W-:-:S04]  /*17b0*/  LOP3.LUT R23, R9, 0x8000, RZ, 0xc0, !PT ;  /* 0x0000800009177812 */ /* 0x000fc800078ec0ff */
[----:B------:R-:W-:Y:S01]  /*17c0*/  LOP3.LUT R18, R23, 0xff8, R18, 0xf8, !PT ;  /* 0x00000ff817127812 */ /* 0x000fe200078ef812 */
[-C--:B0-----:R-:W-:Y:S01]  /*17d0*/  FMUL R9, R17, R20.reuse ;  /* 0x0000001411097220 */ /* 0x081fe20000400000 */
[----:B------:R-:W-:-:S03]  /*17e0*/  FMUL R22, R16, R20 ;  /* 0x0000001410167220 */ /* 0x000fc60000400000 */
[-C--:B------:R-:W-:Y:S01]  /*17f0*/  FFMA R9, R16, R21.reuse, -R9 ;  /* 0x0000001510097223 */ /* 0x080fe20000000809 */
[----:B------:R-:W-:Y:S01]  /*1800*/  FFMA R16, R17, R21, R22 ;  /* 0x0000001511107223 */ /* 0x000fe20000000016 */
[-C--:B--2---:R-:W-:Y:S01]  /*1810*/  FMUL R23, R15, R20.reuse ;  /* 0x000000140f177220 */ /* 0x084fe20000400000 */
[----:B------:R-:W-:-:S03]  /*1820*/  FMUL R22, R14, R20 ;  /* 0x000000140e167220 */ /* 0x000fc60000400000 */
[-C--:B------:R-:W-:Y:S01]  /*1830*/  FFMA R17, R14, R21.reuse, -R23 ;  /* 0x000000150e117223 */ /* 0x080fe20000000817 */
[-C--:B------:R-:W-:Y:S02]  /*1840*/  FFMA R22, R15, R21.reuse, R22 ;  /* 0x000000150f167223 */ /* 0x080fe40000000016 */
[----:B------:R-:W0:Y:S01]  /*1850*/  LDS.64 R14, [R0+0x6000] ;  /* 0x00600000000e7984 */ /* 0x000e220000000a00 */
[----:B------:R-:W-:Y:S01]  /*1860*/  FMUL R25, R19, 0.5 ;  /* 0x3f00000013197820 */ /* 0x000fe20000400000 */
[CC--:B---3--:R-:W-:Y:S01]  /*1870*/  FMUL R24, R4.reuse, R20.reuse ;  /* 0x0000001404187220 */ /* 0x0c8fe20000400000 */
[-C--:B------:R-:W-:Y:S02]  /*1880*/  FMUL R23, R5, R20.reuse ;  /* 0x0000001405177220 */ /* 0x080fe40000400000 */
[----:B------:R-:W-:Y:S01]  /*1890*/  FMUL.RZ R25, R25, 0.15915493667125701904 ;  /* 0x3e22f98319197820 */ /* 0x000fe2000040c000 */
[-C--:B------:R-:W-:Y:S01]  /*18a0*/  FFMA R24, R5, R21.reuse, R24 ;  /* 0x0000001505187223 */ /* 0x080fe20000000018 */
[-C--:B-1----:R-:W-:Y:S01]  /*18b0*/  FMUL R5, R7, R20.reuse ;  /* 0x0000001407057220 */ /* 0x082fe20000400000 */
[-C--:B------:R-:W-:Y:S01]  /*18c0*/  FFMA R23, R4, R21.reuse, -R23 ;  /* 0x0000001504177223 */ /* 0x080fe20000000817 */
[C---:B------:R-:W-:Y:S01]  /*18d0*/  FMUL R20, R6.reuse, R20 ;  /* 0x0000001406147220 */ /* 0x040fe20000400000 */
[----:B------:R-:W1:Y:S01]  /*18e0*/  MUFU.SIN R4, R25 ;  /* 0x0000001900047308 */ /* 0x000e620000000400 */
[----:B------:R-:W-:-:S02]  /*18f0*/  FFMA R5, R6, R21, -R5 ;  /* 0x0000001506057223 */ /* 0x000fc40000000805 */
[----:B------:R-:W-:Y:S01]  /*1900*/  FFMA R6, R7, R21, R20 ;  /* 0x0000001507067223 */ /* 0x000fe20000000014 */
[----:B----4-:R-:W-:-:S04]  /*1910*/  FADD R20, R2, -R9 ;  /* 0x8000000902147221 */ /* 0x010fc80000000000 */
[----:B------:R-:W2:Y:S01]  /*1920*/  MUFU.COS R7, R25 ;  /* 0x0000001900077308 */ /* 0x000ea20000000000 */
[----:B------:R-:W-:Y:S01]  /*1930*/  FADD R21, R2, R9 ;  /* 0x0000000902157221 */ /* 0x000fe20000000000 */
[C-C-:B------:R-:W-:Y:S01]  /*1940*/  FADD R2, R3.reuse, -R16.reuse ;  /* 0x8000001003027221 */ /* 0x140fe20000000000 */
[----:B------:R-:W-:Y:S01]  /*1950*/  FADD R16, R3, R16 ;  /* 0x0000001003107221 */ /* 0x000fe20000000000 */
[C-C-:B-----5:R-:W-:Y:S01]  /*1960*/  FADD R3, R10.reuse, -R17.reuse ;  /* 0x800000110a037221 */ /* 0x160fe20000000000 */
[----:B------:R-:W-:Y:S01]  /*1970*/  FADD R10, R10, R17 ;  /* 0x000000110a0a7221 */ /* 0x000fe20000000000 */
[----:B------:R-:W-:Y:S01]  /*1980*/  FADD R9, R11, -R22 ;  /* 0x800000160b097221 */ /* 0x000fe20000000000 */
[----:B------:R-:W-:Y:S01]  /*1990*/  FADD R17, R13, R24 ;  /* 0x000000180d117221 */ /* 0x000fe20000000000 */
[----:B------:R-:W-:Y:S01]  /*19a0*/  FADD R22, R11, R22 ;  /* 0x000000160b167221 */ /* 0x000fe20000000000 */
[C-C-:B------:R-:W-:Y:S01]  /*19b0*/  FADD R11, R12.reuse, R23.reuse ;  /* 0x000000170c0b7221 */ /* 0x140fe20000000000 */
[----:B------:R-:W-:Y:S01]  /*19c0*/  FADD R13, R13, -R24 ;  /* 0x800000180d0d7221 */ /* 0x000fe20000000000 */
[-C--:B-1----:R-:W-:Y:S01]  /*19d0*/  FMUL R24, R17, R4.reuse ;  /* 0x0000000411187220 */ /* 0x082fe20000400000 */
[----:B------:R-:W-:Y:S01]  /*19e0*/  FADD R12, R12, -R23 ;  /* 0x800000170c0c7221 */ /* 0x000fe20000000000 */
[-C--:B------:R-:W-:Y:S01]  /*19f0*/  FMUL R26, R11, R4.reuse ;  /* 0x000000040b1a7220 */ /* 0x080fe20000400000 */
[----:B------:R-:W-:Y:S01]  /*1a00*/  FMUL R23, R19, 0.25 ;  /* 0x3e80000013177820 */ /* 0x000fe20000400000 */
[-C--:B--2---:R-:W-:Y:S01]  /*1a10*/  FFMA R24, R11, R7.reuse, -R24 ;  /* 0x000000070b187223 */ /* 0x084fe20000000818 */
[-C--:B------:R-:W-:Y:S01]  /*1a20*/  FMUL R11, R13, R7.reuse ;  /* 0x000000070d0b7220 */ /* 0x080fe20000400000 */
[-C--:B------:R-:W-:Y:S01]  /*1a30*/  FFMA R25, R17, R7.reuse, R26 ;  /* 0x0000000711197223 */ /* 0x080fe2000000001a */
[C---:B------:R-:W-:Y:S01]  /*1a40*/  FMUL R26, R12.reuse, R7 ;  /* 0x000000070c1a7220 */ /* 0x040fe20000400000 */
[----:B------:R-:W-:Y:S01]  /*1a50*/  FMUL.RZ R23, R23, 0.15915493667125701904 ;  /* 0x3e22f98317177820 */ /* 0x000fe2000040c000 */
[-C--:B------:R-:W-:Y:S01]  /*1a60*/  FFMA R19, R12, R4.reuse, R11 ;  /* 0x000000040c137223 */ /* 0x080fe2000000000b */
[C-C-:B------:R-:W-:Y:S01]  /*1a70*/  FADD R11, R16.reuse, -R25.reuse ;  /* 0x80000019100b7221 */ /* 0x140fe20000000000 */
[-C--:B------:R-:W-:Y:S01]  /*1a80*/  FFMA R17, R13, R4.reuse, -R26 ;  /* 0x000000040d117223 */ /* 0x080fe2000000081a */
[----:B------:R-:W-:Y:S01]  /*1a90*/  FADD R16, R16, R25 ;  /* 0x0000001910107221 */ /* 0x000fe20000000000 */
[C-C-:B------:R-:W-:Y:S01]  /*1aa0*/  FADD R12, R21.reuse, -R24.reuse ;  /* 0x80000018150c7221 */ /* 0x140fe20000000000 */
[----:B------:R-:W1:Y:S01]  /*1ab0*/  MUFU.SIN R13, R23 ;  /* 0x00000017000d7308 */ /* 0x000e620000000400 */
[C-C-:B0-----:R-:W-:Y:S01]  /*1ac0*/  FADD R25, R14.reuse, R5.reuse ;  /* 0x000000050e197221 */ /* 0x141fe20000000000 */
[----:B------:R-:W-:Y:S01]  /*1ad0*/  FADD R21, R21, R24 ;  /* 0x0000001815157221 */ /* 0x000fe20000000000 */
[C-C-:B------:R-:W-:Y:S01]  /*1ae0*/  FADD R24, R15.reuse, R6.reuse ;  /* 0x000000060f187221 */ /* 0x140fe20000000000 */
[----:B------:R-:W-:Y:S01]  /*1af0*/  FADD R15, R15, -R6 ;  /* 0x800000060f0f7221 */ /* 0x000fe20000000000 */
[----:B------:R-:W-:Y:S01]  /*1b00*/  FMUL R27, R25, R4 ;  /* 0x00000004191b7220 */ /* 0x000fe20000400000 */
[----:B------:R-:W-:-:S02]  /*1b10*/  FADD R14, R14, -R5 ;  /* 0x800000050e0e7221 */ /* 0x000fc40000000000 */
[----:B------:R-:W0:Y:S01]  /*1b20*/  MUFU.COS R6, R23 ;  /* 0x0000001700067308 */ /* 0x000e220000000000 */
[CC--:B------:R-:W-:Y:S01]  /*1b30*/  FMUL R26, R24.reuse, R4.reuse ;  /* 0x00000004181a7220 */ /* 0x0c0fe20000400000 */
[-C--:B------:R-:W-:Y:S01]  /*1b40*/  FFMA R27, R24, R7.reuse, R27 ;  /* 0x00000007181b7223 */ /* 0x080fe2000000001b */
[-C--:B------:R-:W-:Y:S02]  /*1b50*/  FMUL R24, R14, R7.reuse ;  /* 0x000000070e187220 */ /* 0x080fe40000400000 */
[-C--:B------:R-:W-:Y:S01]  /*1b60*/  FFMA R25, R25, R7.reuse, -R26 ;  /* 0x0000000719197223 */ /* 0x080fe2000000081a */
[C---:B------:R-:W-:Y:S01]  /*1b70*/  FMUL R29, R15.reuse, R7 ;  /* 0x000000070f1d7220 */ /* 0x040fe20000400000 */
[-C--:B------:R-:W-:Y:S01]  /*1b80*/  FFMA R24, R15, R4.reuse, -R24 ;  /* 0x000000040f187223 */ /* 0x080fe20000000818 */
[----:B------:R-:W-:Y:S01]  /*1b90*/  FADD R7, R22, R27 ;  /* 0x0000001b16077221 */ /* 0x000fe20000000000 */
[----:B------:R-:W-:Y:S01]  /*1ba0*/  FADD R5, R20, -R19 ;  /* 0x8000001314057221 */ /* 0x000fe20000000000 */
[----:B------:R-:W-:Y:S01]  /*1bb0*/  FADD R15, R10, R25 ;  /* 0x000000190a0f7221 */ /* 0x000fe20000000000 */
[----:B------:R-:W-:Y:S01]  /*1bc0*/  FADD R20, R20, R19 ;  /* 0x0000001314147221 */ /* 0x000fe20000000000 */
[----:B------:R-:W-:Y:S01]  /*1bd0*/  FADD R19, R10, -R25 ;  /* 0x800000190a137221 */ /* 0x000fe20000000000 */
[-C--:B-1----:R-:W-:Y:S01]  /*1be0*/  FMUL R10, R7, R13.reuse ;  /* 0x0000000d070a7220 */ /* 0x082fe20000400000 */
[CC--:B------:R-:W-:Y:S01]  /*1bf0*/  FMUL R26, R15.reuse, R13.reuse ;  /* 0x0000000d0f1a7220 */ /* 0x0c0fe20000400000 */
[----:B------:R-:W-:Y:S01]  /*1c00*/  FADD R22, R22, -R27 ;  /* 0x8000001b16167221 */ /* 0x000fe20000000000 */
[----:B------:R-:W-:Y:S01]  /*1c10*/  FFMA R14, R14, R4, R29 ;  /* 0x000000040e0e7223 */ /* 0x000fe2000000001d */
[-C--:B0-----:R-:W-:Y:S01]  /*1c20*/  FFMA R10, R15, R6.reuse, -R10 ;  /* 0x000000060f0a7223 */ /* 0x081fe2000000080a */
[C-C-:B------:R-:W-:Y:S01]  /*1c30*/  FADD R4, R2.reuse, -R17.reuse ;  /* 0x8000001102047221 */ /* 0x140fe20000000000 */
[-C--:B------:R-:W-:Y:S01]  /*1c40*/  FFMA R7, R7, R6.reuse, R26 ;  /* 0x0000000607077223 */ /* 0x080fe2000000001a */
[----:B------:R-:W-:Y:S01]  /*1c50*/  FMUL R15, R13, 0.70710676908493041992 ;  /* 0x3f3504f30d0f7820 */ /* 0x000fe20000400000 */
[----:B------:R-:W-:Y:S01]  /*1c60*/  FADD R17, R2, R17 ;  /* 0x0000001102117221 */ /* 0x000fe20000000000 */
[-C--:B------:R-:W-:Y:S01]  /*1c70*/  FMUL R26, R22, R6.reuse ;  /* 0x00000006161a7220 */ /* 0x080fe20000400000 */
[C-C-:B------:R-:W-:Y:S01]  /*1c80*/  FADD R2, R3.reuse, -R14.reuse ;  /* 0x8000000e03027221 */ /* 0x140fe20000000000 */
[----:B------:R-:W-:Y:S01]  /*1c90*/  FADD R14, R3, R14 ;  /* 0x0000000e030e7221 */ /* 0x000fe20000000000 */
[C-C-:B------:R-:W-:Y:S01]  /*1ca0*/  FFMA R23, R6.reuse, 0.70710676908493041992, R15.reuse ;  /* 0x3f3504f306177823 */ /* 0x140fe2000000000f */
[----:B------:R-:W-:Y:S01]  /*1cb0*/  FFMA R3, R6, -0.70710676908493041992, R15 ;  /* 0xbf3504f306037823 */ /* 0x000fe2000000000f */
[C---:B------:R-:W-:Y:S01]  /*1cc0*/  FFMA R15, R19.reuse, R13, R26 ;  /* 0x0000000d130f7223 */ /* 0x040fe2000000001a */
[----:B------:R-:W-:Y:S01]  /*1cd0*/  FMUL R19, R19, R6 ;  /* 0x0000000613137220 */ /* 0x000fe20000400000 */
[C-C-:B------:R-:W-:Y:S01]  /*1ce0*/  FADD R6, R9.reuse, -R24.reuse ;  /* 0x8000001809067221 */ /* 0x140fe20000000000 */
[----:B------:R-:W-:-:S02]  /*1cf0*/  FADD R28, R9, R24 ;  /* 0x00000018091c7221 */ /* 0x000fc40000000000 */
[----:B------:R-:W-:Y:S01]  /*1d00*/  FFMA R26, R22, R13, -R19 ;  /* 0x0000000d161a7223 */ /* 0x000fe20000000813 */
[-C--:B------:R-:W-:Y:S01]  /*1d10*/  FMUL R19, R6, R23.reuse ;  /* 0x0000001706137220 */ /* 0x080fe20000400000 */
[----:B------:R-:W-:Y:S01]  /*1d20*/  FMUL R25, R2, R23 ;  /* 0x0000001702197220 */ /* 0x000fe20000400000 */
[-C--:B------:R-:W-:Y:S01]  /*1d30*/  FMUL R9, R28, R3.reuse ;  /* 0x000000031c097220 */ /* 0x080fe20000400000 */
[-C--:B------:R-:W-:Y:S01]  /*1d40*/  FMUL R13, R14, R3.reuse ;  /* 0x000000030e0d7220 */ /* 0x080fe20000400000 */
[-C--:B------:R-:W-:Y:S01]  /*1d50*/  FFMA R24, R2, R3.reuse, R19 ;  /* 0x0000000302187223 */ /* 0x080fe20000000013 */
[----:B------:R-:W-:Y:S01]  /*1d60*/  FFMA R19, R6, R3, -R25 ;  /* 0x0000000306137223 */ /* 0x000fe20000000819 */
[-C--:B------:R-:W-:Y:S01]  /*1d70*/  FFMA R9, R14, R23.reuse, -R9 ;  /* 0x000000170e097223 */ /* 0x080fe20000000809 */
[C-C-:B------:R-:W-:Y:S01]  /*1d80*/  FADD R2, R21.reuse, -R10.reuse ;  /* 0x8000000a15027221 */ /* 0x140fe20000000000 */
[----:B------:R-:W-:Y:S01]  /*1d90*/  FADD R6, R21, R10 ;  /* 0x0000000a15067221 */ /* 0x000fe20000000000 */
[----:B------:R-:W-:Y:S01]  /*1da0*/  FFMA R22, R28, R23, R13 ;  /* 0x000000171c167223 */ /* 0x000fe2000000000d */
[C-C-:B------:R-:W-:Y:S01]  /*1db0*/  FADD R14, R12.reuse, -R15.reuse ;  /* 0x8000000f0c0e7221 */ /* 0x140fe20000000000 */
[----:B------:R-:W-:Y:S01]  /*1dc0*/  FADD R10, R12, R15 ;  /* 0x0000000f0c0a7221 */ /* 0x000fe20000000000 */
[C-C-:B------:R-:W-:Y:S01]  /*1dd0*/  FADD R15, R11.reuse, -R26.reuse ;  /* 0x8000001a0b0f7221 */ /* 0x140fe20000000000 */
[----:B------:R-:W-:Y:S01]  /*1de0*/  BAR.SYNC.DEFER_BLOCKING 0x0 ;  /* 0x0000000000007b1d */ /* 0x000fe20000010000 */
[----:B------:R-:W-:Y:S01]  /*1df0*/  FADD R11, R11, R26 ;  /* 0x0000001a0b0b7221 */ /* 0x000fe20000000000 */
[----:B------:R-:W-:Y:S01]  /*1e00*/  FADD R3, R16, -R7 ;  /* 0x8000000710037221 */ /* 0x000fe20000000000 */
[----:B------:R-:W-:Y:S01]  /*1e10*/  FADD R12, R20, R9 ;  /* 0x00000009140c7221 */ /* 0x000fe20000000000 */
[----:B------:R-:W-:Y:S01]  /*1e20*/  FADD R26, R5, -R24 ;  /* 0x80000018051a7221 */ /* 0x000fe20000000000 */
[----:B------:R-:W-:Y:S01]  /*1e30*/  FADD R7, R16, R7 ;  /* 0x0000000710077221 */ /* 0x000fe20000000000 */
[C-C-:B------:R-:W-:Y:S01]  /*1e40*/  FADD R13, R17.reuse, R22.reuse ;  /* 0x00000016110d7221 */ /* 0x140fe20000000000 */
[----:B------:R-:W-:Y:S01]  /*1e50*/  FADD R20, R20, -R9 ;  /* 0x8000000914147221 */ /* 0x000fe20000000000 */
[----:B------:R-:W-:Y:S01]  /*1e60*/  FADD R21, R17, -R22 ;  /* 0x8000001611157221 */ /* 0x000fe20000000000 */
[----:B------:R-:W-:Y:S01]  /*1e70*/  FADD R24, R5, R24 ;  /* 0x0000001805187221 */ /* 0x000fe20000000000 */
[C-C-:B------:R-:W-:Y:S01]  /*1e80*/  FADD R25, R4.reuse, R19.reuse ;  /* 0x0000001304197221 */ /* 0x140fe20000000000 */
[----:B------:R-:W-:Y:S01]  /*1e90*/  FADD R27, R4, -R19 ;  /* 0x80000013041b7221 */ /* 0x000fe20000000000 */
[----:B------:R-:W-:Y:S04]  /*1ea0*/  STS.64 [R18+UR4], R6 ;  /* 0x0000000612007988 */ /* 0x000fe80008000a04 */
[----:B------:R0:W-:Y:S04]  /*1eb0*/  STS.64 [R18+UR4+0x4000], R2 ;  /* 0x0040000212007988 */ /* 0x0001e80008000a04 */
[----:B------:R-:W-:Y:S04]  /*1ec0*/  STS.64 [R18+UR4+0x2000], R10 ;  /* 0x0020000a12007988 */ /* 0x000fe80008000a04 */
[----:B------:R1:W-:Y:S04]  /*1ed0*/  STS.64 [R18+UR4+0x6000], R14 ;  /* 0x0060000e12007988 */ /* 0x0003e80008000a04 */
[----:B------:R-:W-:Y:S04]  /*1ee0*/  STS.64 [R18+UR4+0x1000], R12 ;  /* 0x0010000c12007988 */ /* 0x000fe80008000a04 */
[----:B------:R-:W-:Y:S04]  /*1ef0*/  STS.64 [R18+UR4+0x5000], R20 ;  /* 0x0050001412007988 */ /* 0x000fe80008000a04 */
[----:B------:R-:W-:Y:S04]  /*1f00*/  STS.64 [R18+UR4+0x3000], R24 ;  /* 0x0030001812007988 */ /* 0x000fe80008000a04 */
[----:B------:R2:W-:Y:S01]  /*1f10*/  STS.64 [R18+UR4+0x7000], R26 ;  /* 0x0070001a12007988 */ /* 0x0005e20008000a04 */
[----:B------:R-:W-:Y:S01]  /*1f20*/  BAR.SYNC.DEFER_BLOCKING 0x0 ;  /* 0x0000000000007b1d */ /* 0x000fe20000010000 */
[----:B0-----:R-:W-:-:S02]  /*1f30*/  LOP3.LUT R2, R8, 0x400, RZ, 0xfc, !PT ;  /* 0x0000040008027812 */ /* 0x001fc400078efcff */
[----:B------:R-:W-:Y:S02]  /*1f40*/  I2FP.F32.U32 R4, R8 ;  /* 0x0000000800047245 */ /* 0x000fe40000201000 */
[----:B------:R-:W-:-:S03]  /*1f50*/  I2FP.F32.U32 R2, R2 ;  /* 0x0000000200027245 */ /* 0x000fc60000201000 */
[----:B------:R-:W-:Y:S01]  /*1f60*/  FMUL R4, R4, -0.00076699041528627276421 ;  /* 0xba490fdb04047820 */ /* 0x000fe20000400000 */
[----:B------:R-:W0:Y:S01]  /*1f70*/  LDS.64 R16, [R0+0x8000] ;  /* 0x0080000000107984 */ /* 0x000e220000000a00 */
[----:B------:R-:W-:Y:S02]  /*1f80*/  FMUL R2, R2, -0.00076699041528627276421 ;  /* 0xba490fdb02027820 */ /* 0x000fe40000400000 */
[----:B------:R-:W-:Y:S01]  /*1f90*/  FMUL.RZ R4, R4, 0.15915493667125701904 ;  /* 0x3e22f98304047820 */ /* 0x000fe2000040c000 */
[----:B------:R-:W3:Y:S01]  /*1fa0*/  LDS.64 R6, [R0+0xa000] ;  /* 0x00a0000000067984 */ /* 0x000ee20000000a00 */
[----:B-1----:R-:W-:Y:S01]  /*1fb0*/  FMUL.RZ R15, R2, 0.15915493667125701904 ;  /* 0x3e22f983020f7820 */ /* 0x002fe2000040c000 */
[----:B------:R-:W-:Y:S01]  /*1fc0*/  LOP3.LUT R2, R8, 0x800, RZ, 0xfc, !PT ;  /* 0x0000080008027812 */ /* 0x000fe200078efcff */
[----:B------:R-:W0:Y:S01]  /*1fd0*/  MUFU.SIN R14, R4 ;  /* 0x00000004000e7308 */ /* 0x000e220000000400 */
[----:B------:R-:W1:Y:S02]  /*1fe0*/  LDS.64 R12, [R0+0xc000] ;  /* 0x00c00000000c7984 */ /* 0x000e640000000a00 */
[----:B------:R-:W-:-:S02]  /*1ff0*/  I2FP.F32.U32 R2, R2 ;  /* 0x0000000200027245 */ /* 0x000fc40000201000 */
[----:B------:R-:W4:Y:S03]  /*2000*/  LDS.64 R10, [R0+0xe000] ;  /* 0x00e00000000a7984 */ /* 0x000f260000000a00 */
[----:B------:R5:W0:Y:S01]  /*2010*/  MUFU.COS R22, R4 ;  /* 0x0000000400167308 */ /* 0x000a220000000000 */
[----:B------:R-:W-:Y:S01]  /*2020*/  FMUL R3, R2, -0.00076699041528627276421 ;  /* 0xba490fdb02037820 */ /* 0x000fe20000400000 */
[----:B------:R-:W-:-:S03]  /*2030*/  LOP3.LUT R2, R8, 0xc00, RZ, 0xfc, !PT ;  /* 0x00000c0008027812 */ /* 0x000fc600078efcff */
[----:B------:R-:W-:Y:S01]  /*2040*/  FMUL.RZ R23, R3, 0.15915493667125701904 ;  /* 0x3e22f98303177820 */ /* 0x000fe2000040c000 */
[----:B-----5:R-:W-:Y:S02]  /*2050*/  I2FP.F32.U32 R4, R2 ;  /* 0x0000000200047245 */ /* 0x020fe40000201000 */
[----:B------:R-:W5:Y:S01]  /*2060*/  LDS.64 R2, [R0] ;  /* 0x0000000000027984 */ /* 0x000f620000000a00 */
[----:B--2---:R-:W-:Y:S02]  /*2070*/  MUFU.COS R26, R15 ;  /* 0x0000000f001a7308 */ /* 0x004fe40000000000 */
[----:B------:R-:W-:Y:S02]  /*2080*/  FMUL R27, R4, -0.00076699041528627276421 ;  /* 0xba490fdb041b7820 */ /* 0x000fe40000400000 */
[----:B------:R-:W2:Y:S04]  /*2090*/  LDS.64 R4, [R0+0x2000] ;  /* 0x0020000000047984 */ /* 0x000ea80000000a00 */
[----:B------:R3:W1:Y:S01]  /*20a0*/  MUFU.SIN R25, R15 ;  /* 0x0000000f00197308 */ /* 0x0006620000000400 */
[-C--:B0-----:R-:W-:Y:S01]  /*20b0*/  FMUL R21, R17, R14.reuse ;  /* 0x0000000e11157220 */ /* 0x081fe20000400000 */
[----:B------:R-:W-:-:S02]  /*20c0*/  FMUL R18, R16, R14 ;  /* 0x0000000e10127220 */ /* 0x000fc40000400000 */
[----:B---3--:R-:W0:Y:S01]  /*20d0*/  LDS.64 R14, [R0+0x4000] ;  /* 0x00400000000e7984 */ /* 0x008e220000000a00 */
[-C--:B------:R-:W-:Y:S01]  /*20e0*/  FFMA R21, R16, R22.reuse, -R21 ;  /* 0x0000001610157223 */ /* 0x080fe20000000815 */
[----:B------:R-:W-:Y:S02]  /*20f0*/  FFMA R22, R17, R22, R18 ;  /* 0x0000001611167223 */ /* 0x000fe40000000012 */
[----:B------:R-:W3:Y:S01]  /*2100*/  LDS.64 R18, [R0+0x6000] ;  /* 0x0060000000127984 */ /* 0x000ee20000000a00 */
[----:B------:R-:W4:Y:S01]  /*2110*/  MUFU.SIN R20, R23 ;  /* 0x0000001700147308 */ /* 0x000f220000000400 */
[----:B------:R-:W-:Y:S01]  /*2120*/  FMUL.RZ R27, R27, 0.15915493667125701904 ;  /* 0x3e22f9831b1b7820 */ /* 0x000fe2000040c000 */
[----:B------:R-:W3:Y:S06]  /*2130*/  LDC.64 R16, c[0x0][0x388] ;  /* 0x0000e200ff107b82 */ /* 0x000eec0000000a00 */
[----:B------:R-:W5:Y:S01]  /*2140*/  MUFU.SIN R24, R27 ;  /* 0x0000001b00187308 */ /* 0x000f620000000400 */
[----:B-1----:R-:W-:-:S07]  /*2150*/  FMUL R29, R7, R25 ;  /* 0x00000019071d7220 */ /* 0x002fce0000400000 */
[----:B------:R-:W1:Y:S01]  /*2160*/  MUFU.COS R9, R23 ;  /* 0x0000001700097308 */ /* 0x000e620000000000 */
[C---:B------:R-:W-:Y:S01]  /*2170*/  FMUL R28, R6.reuse, R25 ;  /* 0x00000019061c7220 */ /* 0x040fe20000400000 */
[----:B------:R-:W-:-:S06]  /*2180*/  FFMA R25, R6, R26, -R29 ;  /* 0x0000001a06197223 */ /* 0x000fcc000000081d */
[----:B------:R-:W3:Y:S01]  /*2190*/  MUFU.COS R23, R27 ;  /* 0x0000001b00177308 */ /* 0x000ee20000000000 */
[----:B------:R-:W-:Y:S01]  /*21a0*/  FFMA R6, R7, R26, R28 ;  /* 0x0000001a07067223 */ /* 0x000fe2000000001c */
[-C--:B----4-:R-:W-:Y:S01]  /*21b0*/  FMUL R7, R13, R20.reuse ;  /* 0x000000140d077220 */ /* 0x090fe20000400000 */
[----:B------:R-:W-:Y:S01]  /*21c0*/  FMUL R20, R12, R20 ;  /* 0x000000140c147220 */ /* 0x000fe20000400000 */
[-C--:B-----5:R-:W-:Y:S01]  /*21d0*/  FMUL R29, R11, R24.reuse ;  /* 0x000000180b1d7220 */ /* 0x0a0fe20000400000 */
[----:B------:R-:W-:Y:S01]  /*21e0*/  FMUL R24, R10, R24 ;  /* 0x000000180a187220 */ /* 0x000fe20000400000 */
[-C--:B-1----:R-:W-:Y:S01]  /*21f0*/  FFMA R7, R12, R9.reuse, -R7 ;  /* 0x000000090c077223 */ /* 0x082fe20000000807 */
[----:B------:R-:W-:Y:S01]  /*2200*/  FFMA R20, R13, R9, R20 ;  /* 0x000000090d147223 */ /* 0x000fe20000000014 */
[C-C-:B------:R-:W-:Y:S01]  /*2210*/  FADD R13, R3.reuse, R22.reuse ;  /* 0x00000016030d7221 */ /* 0x140fe20000000000 */
[----:B------:R-:W-:Y:S01]  /*2220*/  FADD R9, R3, -R22 ;  /* 0x8000001603097221 */ /* 0x000fe20000000000 */
[C-C-:B--2---:R-:W-:Y:S01]  /*2230*/  FADD R3, R5.reuse, R6.reuse ;  /* 0x0000000605037221 */ /* 0x144fe20000000000 */
[----:B------:R-:W-:Y:S01]  /*2240*/  FADD R5, R5, -R6 ;  /* 0x8000000605057221 */ /* 0x000fe20000000000 */
[----:B0-----:R-:W-:Y:S01]  /*2250*/  FADD R6, R14, -R7 ;  /* 0x800000070e067221 */ /* 0x001fe20000000000 */
[----:B---3--:R-:W-:-:S04]  /*2260*/  IMAD.WIDE.U32 R16, R8, 0x8, R16 ;  /* 0x0000000808107825 */ /* 0x008fc800078e0010 */
[-C--:B------:R-:W-:Y:S01]  /*2270*/  FFMA R27, R10, R23.reuse, -R29 ;  /* 0x000000170a1b7223 */ /* 0x080fe2000000081d */
[----:B------:R-:W-:Y:S01]  /*2280*/  FFMA R24, R11, R23, R24 ;  /* 0x000000170b187223 */ /* 0x000fe20000000018 */
[----:B------:R-:W-:Y:S01]  /*2290*/  FADD R14, R14, R7 ;  /* 0x000000070e0e7221 */ /* 0x000fe20000000000 */
[C-C-:B------:R-:W-:Y:S01]  /*22a0*/  FADD R8, R2.reuse, -R21.reuse ;  /* 0x8000001502087221 */ /* 0x140fe20000000000 */
[----:B------:R-:W-:Y:S01]  /*22b0*/  FADD R12, R2, R21 ;  /* 0x00000015020c7221 */ /* 0x000fe20000000000 */
[C-C-:B------:R-:W-:Y:S01]  /*22c0*/  FADD R7, R15.reuse, -R20.reuse ;  /* 0x800000140f077221 */ /* 0x140fe20000000000 */
[C-C-:B------:R-:W-:Y:S01]  /*22d0*/  FADD R2, R4.reuse, R25.reuse ;  /* 0x0000001904027221 */ /* 0x140fe20000000000 */
[----:B------:R-:W-:Y:S01]  /*22e0*/  FADD R15, R15, R20 ;  /* 0x000000140f0f7221 */ /* 0x000fe20000000000 */
[----:B------:R-:W-:Y:S01]  /*22f0*/  FADD R4, R4, -R25 ;  /* 0x8000001904047221 */ /* 0x000fe20000000000 */
[C-C-:B------:R-:W-:Y:S01]  /*2300*/  FADD R10, R18.reuse, -R27.reuse ;  /* 0x8000001b120a7221 */ /* 0x140fe20000000000 */
[----:B------:R-:W-:Y:S01]  /*2310*/  FADD R20, R18, R27 ;  /* 0x0000001b12147221 */ /* 0x000fe20000000000 */
[C-C-:B------:R-:W-:Y:S01]  /*2320*/  FADD R21, R19.reuse, R24.reuse ;  /* 0x0000001813157221 */ /* 0x140fe20000000000 */
[----:B------:R-:W-:Y:S01]  /*2330*/  FADD R11, R19, -R24 ;  /* 0x80000018130b7221 */ /* 0x000fe20000000000 */
[----:B------:R-:W-:Y:S04]  /*2340*/  STG.E.64 desc[UR6][R16.64], R12 ;  /* 0x0000000c10007986 */ /* 0x000fe8000c101b06 */
[----:B------:R-:W-:Y:S04]  /*2350*/  STG.E.64 desc[UR6][R16.64+0x8000], R8 ;  /* 0x0080000810007986 */ /* 0x000fe8000c101b06 */
[----:B------:R-:W-:Y:S04]  /*2360*/  STG.E.64 desc[UR6][R16.64+0x2000], R2 ;  /* 0x0020000210007986 */ /* 0x000fe8000c101b06 */
[----:B------:R-:W-:Y:S04]  /*2370*/  STG.E.64 desc[UR6][R16.64+0xa000], R4 ;  /* 0x00a0000410007986 */ /* 0x000fe8000c101b06 */
[----:B------:R-:W-:Y:S04]  /*2380*/  STG.E.64 desc[UR6][R16.64+0x4000], R14 ;  /* 0x0040000e10007986 */ /* 0x000fe8000c101b06 */
[----:B------:R-:W-:Y:S04]  /*2390*/  STG.E.64 desc[UR6][R16.64+0xc000], R6 ;  /* 0x00c0000610007986 */ /* 0x000fe8000c101b06 */
[----:B------:R-:W-:Y:S04]  /*23a0*/  STG.E.64 desc[UR6][R16.64+0x6000], R20 ;  /* 0x0060001410007986 */ /* 0x000fe8000c101b06 */
[----:B------:R-:W-:Y:S01]  /*23b0*/  STG.E.64 desc[UR6][R16.64+0xe000], R10 ;  /* 0x00e0000a10007986 */ /* 0x000fe2000c101b06 */
[----:B------:R-:W-:Y:S05]  /*23c0*/  EXIT ;  /* 0x000000000000794d */ /* 0x000fea0003800000 */
.L_x_0:
[----:B------:R-:W-:-:S00]  /*23d0*/  BRA `(.L_x_0) ;  /* 0xfffffffc00fc7947 */ /* 0x000fc0000383ffff */
[----:B------:R-:W-:-:S00]  /*23e0*/  NOP ;  /* 0x0000000000007918 */ /* 0x000fc00000000000 */
        /* <DEDUP_REMOVED lines=9> */
.L_x_1:


//--------------------- .nv.shared.VkFFT_main_logN13 --------------------------
	.section	.nv.shared.VkFFT_main_logN13,"aw",@nobits
	.sectionflags	@""
	.align	16
	.zero		1024


//--------------------- .nv.shared.reserved.0     --------------------------
	.section	.nv.shared.reserved.0,"aw",@nobits
	.weak		__nv_reservedSMEM_offset_0_alias
	.size		__nv_reservedSMEM_offset_0_alias, 0, 64
	.other		__nv_reservedSMEM_offset_0_alias,@"STO_CUDA_RESERVED_SHARED STV_DEFAULT"
__nv_reservedSMEM_offset_0_alias:
	.zero		0
	.zero		64


//--------------------- .nv.constant0.VkFFT_main_logN13 --------------------------
	.section	.nv.constant0.VkFFT_main_logN13,"a",@progbits
	.sectionflags	@""
	.align	4
.nv.constant0.VkFFT_main_logN13:
	.zero		912


//--------------------- SYMBOLS --------------------------

	.type		.nv.reservedSmem.offset0,@object
	.size		.nv.reservedSmem.offset0,0x4
	.type		.nv.reservedSmem.cap,@object
	.size		.nv.reservedSmem.cap,0x4
